//
// Generated by LLVM NVPTX Back-End
//

.version 8.2
.target sm_80
.address_size 64

	// .globl	triton__0d1d2d3d456
.extern .shared .align 1 .b8 global_smem[];

.visible .entry triton__0d1d2d3d456(
	.param .u64 triton__0d1d2d3d456_param_0,
	.param .u64 triton__0d1d2d3d456_param_1,
	.param .u64 triton__0d1d2d3d456_param_2,
	.param .u64 triton__0d1d2d3d456_param_3,
	.param .u32 triton__0d1d2d3d456_param_4,
	.param .u32 triton__0d1d2d3d456_param_5,
	.param .u32 triton__0d1d2d3d456_param_6
)
.maxntid 256, 1, 1
{
	.reg .pred 	%p<92>;
	.reg .b32 	%r<132>;
	.reg .f32 	%f<149>;
	.reg .b64 	%rd<39>;
	.loc	1 18 0
$L__func_begin0:
	.loc	1 18 0

	ld.param.u32 	%r32, [triton__0d1d2d3d456_param_6];
	ld.param.u64 	%rd4, [triton__0d1d2d3d456_param_3];
$L__tmp0:
	.loc	1 23 33
	mov.u32 	%r1, %tid.x;
	and.b32  	%r2, %r1, 255;
	.loc	1 20 28
	mov.u32 %r33, %ctaid.x;
	.loc	1 26 36
	setp.lt.s32 	%p9, %r32, 1;
	mov.f32 	%f148, 0f00000000;
	setp.lt.s32 	%p91, %r33, 2;
	@%p9 bra 	$L__BB0_4;
	.loc	1 0 36
	ld.param.u32 	%r31, [triton__0d1d2d3d456_param_4];
	ld.param.u64 	%rd3, [triton__0d1d2d3d456_param_2];
	ld.param.u64 	%rd2, [triton__0d1d2d3d456_param_1];
	ld.param.u64 	%rd1, [triton__0d1d2d3d456_param_0];
	add.s32 	%r34, %r31, 1;
	shr.u32 	%r35, %r34, 31;
	add.s32 	%r36, %r34, %r35;
	shr.s32 	%r37, %r36, 1;
	mul.lo.s32 	%r4, %r33, %r37;
	mov.f32 	%f140, 0f00000000;
	mov.b32 	%r40, 0;
	mov.u32 	%r131, %r40;
	mov.f32 	%f141, %f140;
	mov.f32 	%f142, %f140;
	mov.f32 	%f143, %f140;
	mov.f32 	%f144, %f140;
	mov.f32 	%f145, %f140;
	mov.f32 	%f146, %f140;
	mov.f32 	%f147, %f140;
$L__BB0_2:
	.loc	1 27 27
	add.s32 	%r87, %r2, %r131;
	add.s32 	%r88, %r87, 256;
	add.s32 	%r89, %r87, 512;
	add.s32 	%r90, %r87, 768;
	add.s32 	%r91, %r87, 1024;
	add.s32 	%r92, %r87, 1280;
	add.s32 	%r93, %r87, 1536;
	.loc	1 28 25
	add.s32 	%r94, %r87, 1792;
	setp.lt.s32 	%p59, %r87, %r32;
	setp.lt.s32 	%p60, %r88, %r32;
	setp.lt.s32 	%p61, %r89, %r32;
	setp.lt.s32 	%p62, %r90, %r32;
	setp.lt.s32 	%p63, %r91, %r32;
	setp.lt.s32 	%p64, %r92, %r32;
	setp.lt.s32 	%p65, %r93, %r32;
	setp.lt.s32 	%p66, %r94, %r32;
	.loc	1 30 21
	add.s32 	%r95, %r94, %r4;
	add.s32 	%r96, %r93, %r4;
	add.s32 	%r97, %r92, %r4;
	add.s32 	%r98, %r91, %r4;
	add.s32 	%r99, %r90, %r4;
	add.s32 	%r100, %r89, %r4;
	add.s32 	%r101, %r88, %r4;
	add.s32 	%r102, %r87, %r4;
	.loc	1 32 22
	setp.lt.s32 	%p67, %r102, %r31;
	setp.lt.s32 	%p68, %r101, %r31;
	setp.lt.s32 	%p69, %r100, %r31;
	setp.lt.s32 	%p70, %r99, %r31;
	setp.lt.s32 	%p71, %r98, %r31;
	setp.lt.s32 	%p72, %r97, %r31;
	setp.lt.s32 	%p73, %r96, %r31;
	setp.lt.s32 	%p74, %r95, %r31;
	.loc	1 33 34
	mul.wide.s32 	%rd29, %r102, 4;
	add.s64 	%rd5, %rd1, %rd29;
	mul.wide.s32 	%rd30, %r101, 4;
	add.s64 	%rd6, %rd1, %rd30;
	mul.wide.s32 	%rd31, %r100, 4;
	add.s64 	%rd7, %rd1, %rd31;
	mul.wide.s32 	%rd32, %r99, 4;
	add.s64 	%rd8, %rd1, %rd32;
	mul.wide.s32 	%rd33, %r98, 4;
	add.s64 	%rd9, %rd1, %rd33;
	mul.wide.s32 	%rd34, %r97, 4;
	add.s64 	%rd10, %rd1, %rd34;
	mul.wide.s32 	%rd35, %r96, 4;
	add.s64 	%rd11, %rd1, %rd35;
	mul.wide.s32 	%rd36, %r95, 4;
	add.s64 	%rd12, %rd1, %rd36;
	.loc	1 33 71
	and.pred  	%p75, %p66, %p74;
	and.pred  	%p76, %p65, %p73;
	and.pred  	%p77, %p64, %p72;
	and.pred  	%p78, %p63, %p71;
	and.pred  	%p79, %p62, %p70;
	and.pred  	%p80, %p61, %p69;
	and.pred  	%p81, %p60, %p68;
	and.pred  	%p82, %p59, %p67;
	.loc	1 33 78
	and.pred  	%p10, %p91, %p82;
	and.pred  	%p12, %p91, %p81;
	and.pred  	%p14, %p91, %p80;
	and.pred  	%p16, %p91, %p79;
	and.pred  	%p18, %p91, %p78;
	and.pred  	%p20, %p91, %p77;
	and.pred  	%p22, %p91, %p76;
	and.pred  	%p24, %p91, %p75;
	.loc	1 33 63
	mov.u32 %r39, 0x0;
	@%p10 ld.global.L1::evict_last.b32 { %r39 }, [ %rd5 + 0 ];
	@!%p10 mov.u32 %r39, %r40;
	mov.u32 %r41, 0x0;
	@%p12 ld.global.L1::evict_last.b32 { %r41 }, [ %rd6 + 0 ];
	@!%p12 mov.u32 %r41, %r40;
	mov.u32 %r43, 0x0;
	@%p14 ld.global.L1::evict_last.b32 { %r43 }, [ %rd7 + 0 ];
	@!%p14 mov.u32 %r43, %r40;
	mov.u32 %r45, 0x0;
	@%p16 ld.global.L1::evict_last.b32 { %r45 }, [ %rd8 + 0 ];
	@!%p16 mov.u32 %r45, %r40;
	mov.u32 %r47, 0x0;
	@%p18 ld.global.L1::evict_last.b32 { %r47 }, [ %rd9 + 0 ];
	@!%p18 mov.u32 %r47, %r40;
	mov.u32 %r49, 0x0;
	@%p20 ld.global.L1::evict_last.b32 { %r49 }, [ %rd10 + 0 ];
	@!%p20 mov.u32 %r49, %r40;
	mov.u32 %r51, 0x0;
	@%p22 ld.global.L1::evict_last.b32 { %r51 }, [ %rd11 + 0 ];
	@!%p22 mov.u32 %r51, %r40;
	mov.u32 %r53, 0x0;
	@%p24 ld.global.L1::evict_last.b32 { %r53 }, [ %rd12 + 0 ];
	@!%p24 mov.u32 %r53, %r40;
	mov.b32 	%f28, %r53;
	mov.b32 	%f29, %r51;
	mov.b32 	%f30, %r49;
	mov.b32 	%f31, %r47;
	mov.b32 	%f32, %r45;
	mov.b32 	%f33, %r43;
	mov.b32 	%f34, %r41;
	mov.b32 	%f35, %r39;
	.loc	1 37 22
	fma.rn.f32 	%f36, %f35, 0fBE6353F8, 0f3F800000;
	fma.rn.f32 	%f37, %f34, 0fBE6353F8, 0f3F800000;
	fma.rn.f32 	%f38, %f33, 0fBE6353F8, 0f3F800000;
	fma.rn.f32 	%f39, %f32, 0fBE6353F8, 0f3F800000;
	fma.rn.f32 	%f40, %f31, 0fBE6353F8, 0f3F800000;
	fma.rn.f32 	%f41, %f30, 0fBE6353F8, 0f3F800000;
	fma.rn.f32 	%f42, %f29, 0fBE6353F8, 0f3F800000;
	fma.rn.f32 	%f43, %f28, 0fBE6353F8, 0f3F800000;
	.loc	1 38 34
	add.s64 	%rd13, %rd2, %rd29;
	add.s64 	%rd14, %rd2, %rd30;
	add.s64 	%rd15, %rd2, %rd31;
	add.s64 	%rd16, %rd2, %rd32;
	add.s64 	%rd17, %rd2, %rd33;
	add.s64 	%rd18, %rd2, %rd34;
	add.s64 	%rd19, %rd2, %rd35;
	add.s64 	%rd20, %rd2, %rd36;
	.loc	1 38 63
	mov.u32 %r55, 0x0;
	@%p10 ld.global.L1::evict_last.b32 { %r55 }, [ %rd13 + 0 ];
	@!%p10 mov.u32 %r55, %r40;
	mov.u32 %r57, 0x0;
	@%p12 ld.global.L1::evict_last.b32 { %r57 }, [ %rd14 + 0 ];
	@!%p12 mov.u32 %r57, %r40;
	mov.u32 %r59, 0x0;
	@%p14 ld.global.L1::evict_last.b32 { %r59 }, [ %rd15 + 0 ];
	@!%p14 mov.u32 %r59, %r40;
	mov.u32 %r61, 0x0;
	@%p16 ld.global.L1::evict_last.b32 { %r61 }, [ %rd16 + 0 ];
	@!%p16 mov.u32 %r61, %r40;
	mov.u32 %r63, 0x0;
	@%p18 ld.global.L1::evict_last.b32 { %r63 }, [ %rd17 + 0 ];
	@!%p18 mov.u32 %r63, %r40;
	mov.u32 %r65, 0x0;
	@%p20 ld.global.L1::evict_last.b32 { %r65 }, [ %rd18 + 0 ];
	@!%p20 mov.u32 %r65, %r40;
	mov.u32 %r67, 0x0;
	@%p22 ld.global.L1::evict_last.b32 { %r67 }, [ %rd19 + 0 ];
	@!%p22 mov.u32 %r67, %r40;
	mov.u32 %r69, 0x0;
	@%p24 ld.global.L1::evict_last.b32 { %r69 }, [ %rd20 + 0 ];
	@!%p24 mov.u32 %r69, %r40;
	mov.b32 	%f44, %r69;
	mov.b32 	%f45, %r67;
	mov.b32 	%f46, %r65;
	mov.b32 	%f47, %r63;
	mov.b32 	%f48, %r61;
	mov.b32 	%f49, %r59;
	mov.b32 	%f50, %r57;
	mov.b32 	%f51, %r55;
	.loc	1 39 34
	add.s64 	%rd21, %rd3, %rd29;
	add.s64 	%rd22, %rd3, %rd30;
	add.s64 	%rd23, %rd3, %rd31;
	add.s64 	%rd24, %rd3, %rd32;
	add.s64 	%rd25, %rd3, %rd33;
	add.s64 	%rd26, %rd3, %rd34;
	add.s64 	%rd27, %rd3, %rd35;
	add.s64 	%rd28, %rd3, %rd36;
	.loc	1 39 63
	mov.u32 %r71, 0x0;
	@%p10 ld.global.L1::evict_last.b32 { %r71 }, [ %rd21 + 0 ];
	@!%p10 mov.u32 %r71, %r40;
	mov.u32 %r73, 0x0;
	@%p12 ld.global.L1::evict_last.b32 { %r73 }, [ %rd22 + 0 ];
	@!%p12 mov.u32 %r73, %r40;
	mov.u32 %r75, 0x0;
	@%p14 ld.global.L1::evict_last.b32 { %r75 }, [ %rd23 + 0 ];
	@!%p14 mov.u32 %r75, %r40;
	mov.u32 %r77, 0x0;
	@%p16 ld.global.L1::evict_last.b32 { %r77 }, [ %rd24 + 0 ];
	@!%p16 mov.u32 %r77, %r40;
	mov.u32 %r79, 0x0;
	@%p18 ld.global.L1::evict_last.b32 { %r79 }, [ %rd25 + 0 ];
	@!%p18 mov.u32 %r79, %r40;
	mov.u32 %r81, 0x0;
	@%p20 ld.global.L1::evict_last.b32 { %r81 }, [ %rd26 + 0 ];
	@!%p20 mov.u32 %r81, %r40;
	mov.u32 %r83, 0x0;
	@%p22 ld.global.L1::evict_last.b32 { %r83 }, [ %rd27 + 0 ];
	@!%p22 mov.u32 %r83, %r40;
	mov.u32 %r85, 0x0;
	@%p24 ld.global.L1::evict_last.b32 { %r85 }, [ %rd28 + 0 ];
	@!%p24 mov.u32 %r85, %r40;
	mov.b32 	%f52, %r85;
	mov.b32 	%f53, %r83;
	mov.b32 	%f54, %r81;
	mov.b32 	%f55, %r79;
	mov.b32 	%f56, %r77;
	mov.b32 	%f57, %r75;
	mov.b32 	%f58, %r73;
	mov.b32 	%f59, %r71;
	.loc	1 40 23
	mul.f32 	%f60, %f59, %f59;
	mul.f32 	%f61, %f58, %f58;
	mul.f32 	%f62, %f57, %f57;
	mul.f32 	%f63, %f56, %f56;
	mul.f32 	%f64, %f55, %f55;
	mul.f32 	%f65, %f54, %f54;
	mul.f32 	%f66, %f53, %f53;
	mul.f32 	%f67, %f52, %f52;
	.loc	1 41 24
	mul.f32 	%f68, %f67, %f52;
	mul.f32 	%f69, %f66, %f53;
	mul.f32 	%f70, %f65, %f54;
	mul.f32 	%f71, %f64, %f55;
	mul.f32 	%f72, %f63, %f56;
	mul.f32 	%f73, %f62, %f57;
	mul.f32 	%f74, %f61, %f58;
	mul.f32 	%f75, %f60, %f59;
	.loc	1 42 23
	mul.f32 	%f76, %f75, %f51;
	mul.f32 	%f77, %f74, %f50;
	mul.f32 	%f78, %f73, %f49;
	mul.f32 	%f79, %f72, %f48;
	mul.f32 	%f80, %f71, %f47;
	mul.f32 	%f81, %f70, %f46;
	mul.f32 	%f82, %f69, %f45;
	mul.f32 	%f83, %f68, %f44;
	.loc	1 43 23
	mul.f32 	%f84, %f43, %f83;
	mul.f32 	%f85, %f42, %f82;
	mul.f32 	%f86, %f41, %f81;
	mul.f32 	%f87, %f40, %f80;
	mul.f32 	%f88, %f39, %f79;
	mul.f32 	%f89, %f38, %f78;
	mul.f32 	%f90, %f37, %f77;
	mul.f32 	%f91, %f36, %f76;
	.loc	1 45 38
	selp.f32 	%f92, %f91, 0f00000000, %p67;
	selp.f32 	%f93, %f90, 0f00000000, %p68;
	selp.f32 	%f94, %f89, 0f00000000, %p69;
	selp.f32 	%f95, %f88, 0f00000000, %p70;
	selp.f32 	%f96, %f87, 0f00000000, %p71;
	selp.f32 	%f97, %f86, 0f00000000, %p72;
	selp.f32 	%f98, %f85, 0f00000000, %p73;
	selp.f32 	%f99, %f84, 0f00000000, %p74;
	.loc	1 48 48
	selp.f32 	%f100, %f99, 0f80000000, %p66;
	selp.f32 	%f101, %f100, 0f80000000, %p91;
	selp.f32 	%f102, %f98, 0f80000000, %p65;
	selp.f32 	%f103, %f102, 0f80000000, %p91;
	selp.f32 	%f104, %f97, 0f80000000, %p64;
	selp.f32 	%f105, %f104, 0f80000000, %p91;
	selp.f32 	%f106, %f96, 0f80000000, %p63;
	selp.f32 	%f107, %f106, 0f80000000, %p91;
	selp.f32 	%f108, %f95, 0f80000000, %p62;
	selp.f32 	%f109, %f108, 0f80000000, %p91;
	selp.f32 	%f110, %f94, 0f80000000, %p61;
	selp.f32 	%f111, %f110, 0f80000000, %p91;
	selp.f32 	%f112, %f93, 0f80000000, %p60;
	selp.f32 	%f113, %f112, 0f80000000, %p91;
	selp.f32 	%f114, %f92, 0f80000000, %p59;
	selp.f32 	%f115, %f114, 0f80000000, %p91;
	add.f32 	%f140, %f140, %f115;
	add.f32 	%f141, %f141, %f113;
	add.f32 	%f142, %f142, %f111;
	add.f32 	%f143, %f143, %f109;
	add.f32 	%f144, %f144, %f107;
	add.f32 	%f145, %f145, %f105;
	add.f32 	%f146, %f146, %f103;
	add.f32 	%f147, %f147, %f101;
	.loc	1 26 36
	add.s32 	%r131, %r131, 2048;
	setp.lt.s32 	%p83, %r131, %r32;
	@%p83 bra 	$L__BB0_2;
	.loc	1 23 33
	add.f32 	%f116, %f140, %f141;
	add.f32 	%f117, %f142, %f116;
	add.f32 	%f118, %f143, %f117;
	add.f32 	%f119, %f144, %f118;
	add.f32 	%f120, %f145, %f119;
	add.f32 	%f121, %f146, %f120;
	add.f32 	%f148, %f147, %f121;
$L__BB0_4:
	and.b32  	%r110, %r1, 31;
$L__tmp1:
	.loc	2 243 36
	mov.b32 	%r111, %f148;
	shfl.sync.bfly.b32	%r112, %r111, 16, 31, -1;
	mov.b32 	%f122, %r112;
$L__tmp2:
	.loc	2 233 15
	add.f32 	%f123, %f148, %f122;
$L__tmp3:
	.loc	2 243 36
	mov.b32 	%r113, %f123;
	shfl.sync.bfly.b32	%r114, %r113, 8, 31, -1;
	mov.b32 	%f124, %r114;
$L__tmp4:
	.loc	2 233 15
	add.f32 	%f125, %f123, %f124;
$L__tmp5:
	.loc	2 243 36
	mov.b32 	%r115, %f125;
	shfl.sync.bfly.b32	%r116, %r115, 4, 31, -1;
	mov.b32 	%f126, %r116;
$L__tmp6:
	.loc	2 233 15
	add.f32 	%f127, %f125, %f126;
$L__tmp7:
	.loc	2 243 36
	mov.b32 	%r117, %f127;
	shfl.sync.bfly.b32	%r118, %r117, 2, 31, -1;
	mov.b32 	%f128, %r118;
$L__tmp8:
	.loc	2 233 15
	add.f32 	%f129, %f127, %f128;
$L__tmp9:
	.loc	2 243 36
	mov.b32 	%r119, %f129;
	shfl.sync.bfly.b32	%r120, %r119, 1, 31, -1;
	mov.b32 	%f130, %r120;
$L__tmp10:
	.loc	2 233 15
	add.f32 	%f131, %f129, %f130;
$L__tmp11:
	.loc	2 243 36
	setp.eq.s32 	%p84, %r110, 0;
	shr.u32 	%r121, %r1, 3;
	and.b32  	%r122, %r121, 28;
	mov.u32 	%r123, global_smem;
	add.s32 	%r103, %r123, %r122;
	mov.b32 	%r104, %f131;
	@%p84 st.shared.b32 [ %r103 + 0 ], %r104;
	bar.sync 	0;
	setp.lt.s32 	%p85, %r1, 8;
	shl.b32 	%r124, %r1, 2;
	add.s32 	%r106, %r123, %r124;
	@%p85 ld.shared.b32 %r105, [ %r106 + 0 ];
	mov.b32 	%f132, %r105;
	shfl.sync.bfly.b32	%r125, %r105, 4, 31, -1;
	mov.b32 	%f133, %r125;
$L__tmp12:
	.loc	2 233 15
	add.f32 	%f134, %f132, %f133;
$L__tmp13:
	.loc	2 243 36
	mov.b32 	%r126, %f134;
	shfl.sync.bfly.b32	%r127, %r126, 2, 31, -1;
	mov.b32 	%f135, %r127;
$L__tmp14:
	.loc	2 233 15
	add.f32 	%f136, %f134, %f135;
$L__tmp15:
	.loc	2 243 36
	mov.b32 	%r128, %f136;
	shfl.sync.bfly.b32	%r129, %r128, 1, 31, -1;
	mov.b32 	%f137, %r129;
$L__tmp16:
	.loc	2 233 15
	add.f32 	%f138, %f136, %f137;
$L__tmp17:
	.loc	2 243 36
	and.b32  	%r130, %r1, 7;
	setp.eq.s32 	%p89, %r130, 0;
	and.pred  	%p86, %p85, %p89;
	mov.b32 	%r108, %f138;
	@%p86 st.shared.b32 [ %r106 + 0 ], %r108;
	bar.sync 	0;
	ld.shared.f32 	%f139, [global_smem];
$L__tmp18:
	.loc	1 49 30
	bar.sync 	0;
	st.shared.f32 	[global_smem], %f139;
	bar.sync 	0;
	ld.shared.u32 	%r109, [global_smem];
	.loc	1 50 25
	mul.wide.s32 	%rd38, %r33, 4;
	add.s64 	%rd37, %rd4, %rd38;
	.loc	1 50 37
	setp.eq.s32 	%p90, %r2, 0;
	and.pred  	%p87, %p90, %p91;
	@%p87 st.global.b32 [ %rd37 + 0 ], { %r109 };
	.loc	1 50 4
	ret;
$L__tmp19:
$L__func_end0:

}
	.file	1 "/tmp/torchinductor_leighm/4x/c4x5gue3cjfwjlnw2owcnhud4vsjci2qjxofwb5insf5oy233b4p.py"
	.file	2 "/opt/conda/lib/python3.10/site-packages/triton/language/standard.py"
	.section	.debug_abbrev
	{
.b8 1
.b8 17
.b8 1
.b8 37
.b8 8
.b8 19
.b8 5
.b8 3
.b8 8
.b8 16
.b8 6
.b8 27
.b8 8
.b8 180
.b8 66
.b8 12
.b8 17
.b8 1
.b8 18
.b8 1
.b8 0
.b8 0
.b8 2
.b8 46
.b8 0
.b8 135
.b8 64
.b8 8
.b8 3
.b8 8
.b8 58
.b8 11
.b8 59
.b8 11
.b8 63
.b8 12
.b8 32
.b8 11
.b8 0
.b8 0
.b8 3
.b8 46
.b8 1
.b8 17
.b8 1
.b8 18
.b8 1
.b8 64
.b8 10
.b8 49
.b8 19
.b8 0
.b8 0
.b8 4
.b8 29
.b8 0
.b8 49
.b8 19
.b8 17
.b8 1
.b8 18
.b8 1
.b8 88
.b8 11
.b8 89
.b8 11
.b8 87
.b8 11
.b8 0
.b8 0
.b8 5
.b8 29
.b8 1
.b8 49
.b8 19
.b8 17
.b8 1
.b8 18
.b8 1
.b8 88
.b8 11
.b8 89
.b8 11
.b8 87
.b8 11
.b8 0
.b8 0
.b8 0
	}
	.section	.debug_info
	{
.b32 266
.b8 2
.b8 0
.b32 .debug_abbrev
.b8 8
.b8 1
.b8 116
.b8 114
.b8 105
.b8 116
.b8 111
.b8 110
.b8 0
.b8 2
.b8 0
.b8 99
.b8 52
.b8 120
.b8 53
.b8 103
.b8 117
.b8 101
.b8 51
.b8 99
.b8 106
.b8 102
.b8 119
.b8 106
.b8 108
.b8 110
.b8 119
.b8 50
.b8 111
.b8 119
.b8 99
.b8 110
.b8 104
.b8 117
.b8 100
.b8 52
.b8 118
.b8 115
.b8 106
.b8 99
.b8 105
.b8 50
.b8 113
.b8 106
.b8 120
.b8 111
.b8 102
.b8 119
.b8 98
.b8 53
.b8 105
.b8 110
.b8 115
.b8 102
.b8 53
.b8 111
.b8 121
.b8 50
.b8 51
.b8 51
.b8 98
.b8 52
.b8 112
.b8 46
.b8 112
.b8 121
.b8 0
.b32 .debug_line
.b8 47
.b8 116
.b8 109
.b8 112
.b8 47
.b8 116
.b8 111
.b8 114
.b8 99
.b8 104
.b8 105
.b8 110
.b8 100
.b8 117
.b8 99
.b8 116
.b8 111
.b8 114
.b8 95
.b8 108
.b8 101
.b8 105
.b8 103
.b8 104
.b8 109
.b8 47
.b8 52
.b8 120
.b8 0
.b8 1
.b64 $L__func_begin0
.b64 $L__func_end0
.b8 2
.b8 116
.b8 114
.b8 105
.b8 116
.b8 111
.b8 110
.b8 95
.b8 95
.b8 48
.b8 100
.b8 49
.b8 100
.b8 50
.b8 100
.b8 51
.b8 100
.b8 52
.b8 53
.b8 54
.b8 0
.b8 116
.b8 114
.b8 105
.b8 116
.b8 111
.b8 110
.b8 95
.b8 95
.b8 48
.b8 100
.b8 49
.b8 100
.b8 50
.b8 100
.b8 51
.b8 100
.b8 52
.b8 53
.b8 54
.b8 0
.b8 1
.b8 18
.b8 1
.b8 1
.b8 3
.b64 $L__func_begin0
.b64 $L__func_end0
.b8 1
.b8 156
.b32 127
.b8 4
.b32 127
.b64 $L__tmp1
.b64 $L__tmp18
.b8 2
.b8 49
.b8 27
.b8 5
.b32 127
.b64 $L__tmp2
.b64 $L__tmp17
.b8 2
.b8 49
.b8 27
.b8 4
.b32 127
.b64 $L__tmp2
.b64 $L__tmp17
.b8 2
.b8 243
.b8 36
.b8 0
.b8 0
.b8 0
	}
	.section	.debug_pubnames
	{
.b32 $L__pubNames_end0-$L__pubNames_start0
$L__pubNames_start0:
.b8 2
.b8 0
.b32 .debug_info
.b32 270
.b32 127
.b8 116
.b8 114
.b8 105
.b8 116
.b8 111
.b8 110
.b8 95
.b8 95
.b8 48
.b8 100
.b8 49
.b8 100
.b8 50
.b8 100
.b8 51
.b8 100
.b8 52
.b8 53
.b8 54
.b8 0
.b32 0
$L__pubNames_end0:
	}
	.section	.debug_pubtypes
	{
.b32 $L__pubTypes_end0-$L__pubTypes_start0
$L__pubTypes_start0:
.b8 2
.b8 0
.b32 .debug_info
.b32 270
.b32 0
$L__pubTypes_end0:
	}
	.section	.debug_loc	{	}


// ===== COMPILED SASS (sm_100) =====

	.target	sm_100

	.elftype	@"ET_EXEC"


//--------------------- .note.nv.tkinfo           --------------------------
	.section	.note.nv.tkinfo,"",@"SHT_NOTE"
	.sectionflags	@"SHF_NOTE_NV_TKINFO"
	.tkinfo
        /*0018*/ 	.word	0x00000002
        /*0030*/ 	.string	""
        /*0030*/ 	.string	"ptxas"
        /*0030*/ 	.string	"Cuda compilation tools, release 13.0, V13.0.88"
        /*0030*/ 	.string	"Build cuda_13.0.r13.0/compiler.36424714_0"
        /*0030*/ 	.string	"-arch sm_100 "



//--------------------- .note.nv.cuinfo           --------------------------
	.section	.note.nv.cuinfo,"",@"SHT_NOTE"
	.sectionflags	@"SHF_NOTE_NV_CUINFO"
        /*0018*/ 	.short	0x0002
        /*001a*/ 	.short	0x0050
        /*001c*/ 	.short	0x0082
	.zero		2


//--------------------- .nv.info                  --------------------------
	.section	.nv.info,"",@"SHT_CUDA_INFO"
	.align	4


	//----- nvinfo : EIATTR_REGCOUNT
	.align		4
        /*0000*/ 	.byte	0x04, 0x2f
        /*0002*/ 	.short	(.L_1 - .L_0)
	.align		4
.L_0:
        /*0004*/ 	.word	index@(triton__0d1d2d3d456)
        /*0008*/ 	.word	0x0000003a


	//----- nvinfo : EIATTR_FRAME_SIZE
	.align		4
.L_1:
        /*000c*/ 	.byte	0x04, 0x11
        /*000e*/ 	.short	(.L_3 - .L_2)
	.align		4
.L_2:
        /*0010*/ 	.word	index@(triton__0d1d2d3d456)
        /*0014*/ 	.word	0x00000000


	//----- nvinfo : EIATTR_MIN_STACK_SIZE
	.align		4
.L_3:
        /*0018*/ 	.byte	0x04, 0x12
        /*001a*/ 	.short	(.L_5 - .L_4)
	.align		4
.L_4:
        /*001c*/ 	.word	index@(triton__0d1d2d3d456)
        /*0020*/ 	.word	0x00000000
.L_5:


//--------------------- .nv.compat                --------------------------
	.section	.nv.compat,"",@"SHT_CUDA_COMPAT_INFO"
	.align	4
        /*0000*/ 	.byte	0x02, 0x09, 0x00, 0x00, 0x02, 0x02, 0x01, 0x00, 0x02, 0x05, 0x05, 0x00, 0x03, 0x07, 0x01, 0x01
        /*0010*/ 	.byte	0x02, 0x03, 0x00, 0x00, 0x02, 0x06, 0x01, 0x00, 0x04, 0x0b, 0x08, 0x00, 0x09, 0x00, 0x00, 0x00
        /*0020*/ 	.byte	0x00, 0x00, 0x00, 0x00


//--------------------- .nv.info.triton__0d1d2d3d456 --------------------------
	.section	.nv.info.triton__0d1d2d3d456,"",@"SHT_CUDA_INFO"
	.sectionflags	@""
	.align	4


	//----- nvinfo : EIATTR_CUDA_API_VERSION
	.align		4
        /*0000*/ 	.byte	0x04, 0x37
        /*0002*/ 	.short	(.L_7 - .L_6)
.L_6:
        /*0004*/ 	.word	0x00000082


	//----- nvinfo : EIATTR_KPARAM_INFO
	.align		4
.L_7:
        /*0008*/ 	.byte	0x04, 0x17
        /*000a*/ 	.short	(.L_9 - .L_8)
.L_8:
        /*000c*/ 	.word	0x00000000
        /*0010*/ 	.short	0x0006
        /*0012*/ 	.short	0x0028
        /*0014*/ 	.byte	0x00, 0xf0, 0x11, 0x00


	//----- nvinfo : EIATTR_KPARAM_INFO
	.align		4
.L_9:
        /*0018*/ 	.byte	0x04, 0x17
        /*001a*/ 	.short	(.L_11 - .L_10)
.L_10:
        /*001c*/ 	.word	0x00000000
        /*0020*/ 	.short	0x0005
        /*0022*/ 	.short	0x0024
        /*0024*/ 	.byte	0x00, 0xf0, 0x11, 0x00


	//----- nvinfo : EIATTR_KPARAM_INFO
	.align		4
.L_11:
        /*0028*/ 	.byte	0x04, 0x17
        /*002a*/ 	.short	(.L_13 - .L_12)
.L_12:
        /*002c*/ 	.word	0x00000000
        /*0030*/ 	.short	0x0004
        /*0032*/ 	.short	0x0020
        /*0034*/ 	.byte	0x00, 0xf0, 0x11, 0x00


	//----- nvinfo : EIATTR_KPARAM_INFO
	.align		4
.L_13:
        /*0038*/ 	.byte	0x04, 0x17
        /*003a*/ 	.short	(.L_15 - .L_14)
.L_14:
        /*003c*/ 	.word	0x00000000
        /*0040*/ 	.short	0x0003
        /*0042*/ 	.short	0x0018
        /*0044*/ 	.byte	0x00, 0xf0, 0x21, 0x00


	//----- nvinfo : EIATTR_KPARAM_INFO
	.align		4
.L_15:
        /*0048*/ 	.byte	0x04, 0x17
        /*004a*/ 	.short	(.L_17 - .L_16)
.L_16:
        /*004c*/ 	.word	0x00000000
        /*0050*/ 	.short	0x0002
        /*0052*/ 	.short	0x0010
        /*0054*/ 	.byte	0x00, 0xf0, 0x21, 0x00


	//----- nvinfo : EIATTR_KPARAM_INFO
	.align		4
.L_17:
        /*0058*/ 	.byte	0x04, 0x17
        /*005a*/ 	.short	(.L_19 - .L_18)
.L_18:
        /*005c*/ 	.word	0x00000000
        /*0060*/ 	.short	0x0001
        /*0062*/ 	.short	0x0008
        /*0064*/ 	.byte	0x00, 0xf0, 0x21, 0x00


	//----- nvinfo : EIATTR_KPARAM_INFO
	.align		4
.L_19:
        /*0068*/ 	.byte	0x04, 0x17
        /*006a*/ 	.short	(.L_21 - .L_20)
.L_20:
        /*006c*/ 	.word	0x00000000
        /*0070*/ 	.short	0x0000
        /*0072*/ 	.short	0x0000
        /*0074*/ 	.byte	0x00, 0xf0, 0x21, 0x00


	//----- nvinfo : EIATTR_SPARSE_MMA_MASK
	.align		4
.L_21:
        /*0078*/ 	.byte	0x03, 0x50
        /*007a*/ 	.short	0x0000


	//----- nvinfo : EIATTR_MAXREG_COUNT
	.align		4
        /*007c*/ 	.byte	0x03, 0x1b
        /*007e*/ 	.short	0x00ff


	//----- nvinfo : EIATTR_NUM_BARRIERS
	.align		4
        /*0080*/ 	.byte	0x02, 0x4c
        /*0082*/ 	.byte	0x01
	.zero		1


	//----- nvinfo : EIATTR_MERCURY_ISA_VERSION
	.align		4
        /*0084*/ 	.byte	0x03, 0x5f
        /*0086*/ 	.short	0x0101


	//----- nvinfo : EIATTR_COOP_GROUP_MASK_REGIDS
	.align		4
        /*0088*/ 	.byte	0x04, 0x29
        /*008a*/ 	.short	(.L_23 - .L_22)


	//   ....[0]....
.L_22:
        /*008c*/ 	.word	0xffffffff


	//   ....[1]....
        /*0090*/ 	.word	0xffffffff


	//   ....[2]....
        /*0094*/ 	.word	0xffffffff


	//   ....[3]....
        /*0098*/ 	.word	0xffffffff


	//   ....[4]....
        /*009c*/ 	.word	0xffffffff


	//   ....[5]....
        /*00a0*/ 	.word	0xffffffff


	//   ....[6]....
        /*00a4*/ 	.word	0xffffffff


	//   ....[7]....
        /*00a8*/ 	.word	0xffffffff


	//----- nvinfo : EIATTR_COOP_GROUP_INSTR_OFFSETS
	.align		4
.L_23:
        /*00ac*/ 	.byte	0x04, 0x28
        /*00ae*/ 	.short	(.L_25 - .L_24)


	//   ....[0]....
.L_24:
        /*00b0*/ 	.word	0x00001150


	//   ....[1]....
        /*00b4*/ 	.word	0x000011c0


	//   ....[2]....
        /*00b8*/ 	.word	0x00001220


	//   ....[3]....
        /*00bc*/ 	.word	0x00001250


	//   ....[4]....
        /*00c0*/ 	.word	0x00001280


	//   ....[5]....
        /*00c4*/ 	.word	0x000012f0


	//   ....[6]....
        /*00c8*/ 	.word	0x00001310


	//   ....[7]....
        /*00cc*/ 	.word	0x00001330


	//----- nvinfo : EIATTR_VRC_CTA_INIT_COUNT
	.align		4
.L_25:
        /*00d0*/ 	.byte	0x02, 0x4a
	.zero		1
	.zero		1


	//----- nvinfo : EIATTR_EXIT_INSTR_OFFSETS
	.align		4
        /*00d4*/ 	.byte	0x04, 0x1c
        /*00d6*/ 	.short	(.L_27 - .L_26)


	//   ....[0]....
.L_26:
        /*00d8*/ 	.word	0x000013d0


	//   ....[1]....
        /*00dc*/ 	.word	0x00001420


	//----- nvinfo : EIATTR_MAX_THREADS
	.align		4
.L_27:
        /*00e0*/ 	.byte	0x04, 0x05
        /*00e2*/ 	.short	(.L_29 - .L_28)
.L_28:
        /*00e4*/ 	.word	0x00000100
        /*00e8*/ 	.word	0x00000001
        /*00ec*/ 	.word	0x00000001


	//----- nvinfo : EIATTR_CBANK_PARAM_SIZE
	.align		4
.L_29:
        /*00f0*/ 	.byte	0x03, 0x19
        /*00f2*/ 	.short	0x002c


	//----- nvinfo : EIATTR_PARAM_CBANK
	.align		4
        /*00f4*/ 	.byte	0x04, 0x0a
        /*00f6*/ 	.short	(.L_31 - .L_30)
	.align		4
.L_30:
        /*00f8*/ 	.word	index@(.nv.constant0.triton__0d1d2d3d456)
        /*00fc*/ 	.short	0x0380
        /*00fe*/ 	.short	0x002c


	//----- nvinfo : EIATTR_SW_WAR
	.align		4
.L_31:
        /*0100*/ 	.byte	0x04, 0x36
        /*0102*/ 	.short	(.L_33 - .L_32)
.L_32:
        /*0104*/ 	.word	0x00000008
.L_33:


//--------------------- .nv.callgraph             --------------------------
	.section	.nv.callgraph,"",@"SHT_CUDA_CALLGRAPH"
	.align	4
	.sectionentsize	8
	.align		4
        /*0000*/ 	.word	0x00000000
	.align		4
        /*0004*/ 	.word	0xffffffff
	.align		4
        /*0008*/ 	.word	0x00000000
	.align		4
        /*000c*/ 	.word	0xfffffffe
	.align		4
        /*0010*/ 	.word	0x00000000
	.align		4
        /*0014*/ 	.word	0xfffffffd
	.align		4
        /*0018*/ 	.word	0x00000000
	.align		4
        /*001c*/ 	.word	0xfffffffc


//--------------------- .text.triton__0d1d2d3d456 --------------------------
	.section	.text.triton__0d1d2d3d456,"ax",@progbits
	.align	128
        .global         triton__0d1d2d3d456
        .type           triton__0d1d2d3d456,@function
        .size           triton__0d1d2d3d456,(.L_x_3 - triton__0d1d2d3d456)
        .other          triton__0d1d2d3d456,@"STO_CUDA_ENTRY STV_DEFAULT"
triton__0d1d2d3d456:
.text.triton__0d1d2d3d456:
[----:B------:R-:W-:Y:S01]  /*0000*/  LDC R1, c[0x0][0x37c] ;  /* 0x0000df00ff017b82 */ /* 0x000fe20000000800 */
[----:B------:R-:W0:Y:S01]  /*0010*/  S2R R0, SR_TID.X ;  /* 0x0000000000007919 */ /* 0x000e220000002100 */
[----:B------:R-:W1:Y:S06]  /*0020*/  LDCU UR4, c[0x0][0x3a8] ;  /* 0x00007500ff0477ac */ /* 0x000e6c0008000800 */
[----:B------:R-:W2:Y:S01]  /*0030*/  S2UR UR7, SR_CTAID.X ;  /* 0x00000000000779c3 */ /* 0x000ea20000002500 */
[----:B------:R-:W-:Y:S01]  /*0040*/  IMAD.MOV.U32 R6, RZ, RZ, RZ ;  /* 0x000000ffff067224 */ /* 0x000fe200078e00ff */
[----:B------:R-:W3:Y:S01]  /*0050*/  LDCU.64 UR8, c[0x0][0x358] ;  /* 0x00006b00ff0877ac */ /* 0x000ee20008000a00 */
[----:B-1----:R-:W-:-:S02]  /*0060*/  UISETP.GE.AND UP1, UPT, UR4, 0x1, UPT ;  /* 0x000000010400788c */ /* 0x002fc4000bf26270 */
[----:B--2---:R-:W-:Y:S01]  /*0070*/  UISETP.GE.AND UP0, UPT, UR7, 0x2, UPT ;  /* 0x000000020700788c */ /* 0x004fe2000bf06270 */
[----:B0-----:R-:W-:-:S06]  /*0080*/  LOP3.LUT R0, R0, 0xff, RZ, 0xc0, !PT ;  /* 0x000000ff00007812 */ /* 0x001fcc00078ec0ff */
[----:B---3--:R-:W-:Y:S05]  /*0090*/  BRA.U !UP1, `(.L_x_0) ;  /* 0x00000011092c7547 */ /* 0x008fea000b800000 */
[----:B------:R-:W0:Y:S01]  /*00a0*/  LDCU UR4, c[0x0][0x3a0] ;  /* 0x00007400ff0477ac */ /* 0x000e220008000800 */
[----:B------:R-:W-:Y:S01]  /*00b0*/  IMAD.MOV.U32 R2, RZ, RZ, RZ ;  /* 0x000000ffff027224 */ /* 0x000fe200078e00ff */
[----:B------:R-:W-:Y:S01]  /*00c0*/  CS2R R6, SRZ ;  /* 0x0000000000067805 */ /* 0x000fe2000001ff00 */
[----:B------:R-:W-:Y:S01]  /*00d0*/  IMAD.MOV.U32 R9, RZ, RZ, RZ ;  /* 0x000000ffff097224 */ /* 0x000fe200078e00ff */
[----:B------:R-:W-:Y:S01]  /*00e0*/  CS2R R4, SRZ ;  /* 0x0000000000047805 */ /* 0x000fe2000001ff00 */
[----:B------:R-:W-:Y:S01]  /*00f0*/  IMAD.MOV.U32 R13, RZ, RZ, RZ ;  /* 0x000000ffff0d7224 */ /* 0x000fe200078e00ff */
[----:B------:R-:W1:Y:S01]  /*0100*/  LDCU UR6, c[0x0][0x3a8] ;  /* 0x00007500ff0677ac */ /* 0x000e620008000800 */
[----:B------:R-:W-:Y:S01]  /*0110*/  IMAD.MOV.U32 R15, RZ, RZ, RZ ;  /* 0x000000ffff0f7224 */ /* 0x000fe200078e00ff */
[----:B------:R-:W2:Y:S01]  /*0120*/  LDCU UR10, c[0x0][0x3a0] ;  /* 0x00007400ff0a77ac */ /* 0x000ea20008000800 */
[----:B0-----:R-:W-:-:S04]  /*0130*/  UIADD3 UR4, UPT, UPT, UR4, 0x1, URZ ;  /* 0x0000000104047890 */ /* 0x001fc8000fffe0ff */
[----:B------:R-:W-:-:S04]  /*0140*/  ULEA.HI UR4, UR4, UR4, URZ, 0x1 ;  /* 0x0000000404047291 */ /* 0x000fc8000f8f08ff */
[----:B------:R-:W-:-:S04]  /*0150*/  USHF.R.S32.HI UR4, URZ, 0x1, UR4 ;  /* 0x00000001ff047899 */ /* 0x000fc80008011404 */
[----:B------:R-:W-:-:S03]  /*0160*/  UIMAD UR5, UR4, UR7, URZ ;  /* 0x00000007040572a4 */ /* 0x000fc6000f8e02ff */
[----:B-12---:R-:W-:-:S09]  /*0170*/  UMOV UR4, URZ ;  /* 0x000000ff00047c82 */ /* 0x006fd20008000000 */
.L_x_1:
[----:B------:R-:W-:Y:S01]  /*0180*/  VIADD R21, R0, UR4 ;  /* 0x0000000400157c36 */ /* 0x000fe20008000000 */
[----:B------:R-:W0:Y:S01]  /*0190*/  LDC.64 R28, c[0x0][0x380] ;  /* 0x0000e000ff1c7b82 */ /* 0x000e220000000a00 */
[----:B------:R-:W-:Y:S02]  /*01a0*/  IMAD.U32 R3, RZ, RZ, UR7 ;  /* 0x00000007ff037e24 */ /* 0x000fe4000f8e00ff */
[C---:B------:R-:W-:Y:S02]  /*01b0*/  VIADD R25, R21.reuse, UR5 ;  /* 0x0000000515197c36 */ /* 0x040fe40008000000 */
[C---:B------:R-:W-:Y:S02]  /*01c0*/  VIADD R22, R21.reuse, 0x100 ;  /* 0x0000010015167836 */ /* 0x040fe40000000000 */
[----:B------:R-:W-:Y:S01]  /*01d0*/  VIADD R19, R21, 0x200 ;  /* 0x0000020015137836 */ /* 0x000fe20000000000 */
[----:B------:R-:W-:Y:S01]  /*01e0*/  ISETP.GE.AND P0, PT, R25, UR10, PT ;  /* 0x0000000a19007c0c */ /* 0x000fe2000bf06270 */
[----:B------:R-:W-:Y:S01]  /*01f0*/  VIADD R41, R22, UR5 ;  /* 0x0000000516297c36 */ /* 0x000fe20008000000 */
[----:B------:R-:W1:Y:S01]  /*0200*/  LDC.64 R26, c[0x0][0x388] ;  /* 0x0000e200ff1a7b82 */ /* 0x000e620000000a00 */
[C---:B------:R-:W-:Y:S01]  /*0210*/  VIADD R11, R21.reuse, 0x300 ;  /* 0x00000300150b7836 */ /* 0x040fe20000000000 */
[C---:B------:R-:W-:Y:S01]  /*0220*/  ISETP.LT.AND P0, PT, R21.reuse, UR6, !P0 ;  /* 0x0000000615007c0c */ /* 0x040fe2000c701270 */
[----:B------:R-:W-:Y:S01]  /*0230*/  VIADD R20, R21, 0x400 ;  /* 0x0000040015147836 */ /* 0x000fe20000000000 */
[----:B------:R-:W-:Y:S01]  /*0240*/  ISETP.GE.AND P2, PT, R41, UR10, PT ;  /* 0x0000000a29007c0c */ /* 0x000fe2000bf46270 */
[----:B------:R-:W-:Y:S01]  /*0250*/  VIADD R43, R19, UR5 ;  /* 0x00000005132b7c36 */ /* 0x000fe20008000000 */
[----:B------:R-:W-:Y:S01]  /*0260*/  ISETP.LT.AND P0, PT, R3, 0x2, P0 ;  /* 0x000000020300780c */ /* 0x000fe20000701270 */
[----:B------:R-:W-:-:S02]  /*0270*/  VIADD R37, R11, UR5 ;  /* 0x000000050b257c36 */ /* 0x000fc40008000000 */
[----:B------:R-:W-:Y:S01]  /*0280*/  VIADD R24, R20, UR5 ;  /* 0x0000000514187c36 */ /* 0x000fe20008000000 */
[----:B------:R-:W-:Y:S01]  /*0290*/  P2R R48, PR, RZ, 0x1 ;  /* 0x00000001ff307803 */ /* 0x000fe20000000000 */
[----:B------:R-:W-:Y:S01]  /*02a0*/  IMAD.U32 R8, RZ, RZ, UR7 ;  /* 0x00000007ff087e24 */ /* 0x000fe2000f8e00ff */
[----:B------:R-:W-:Y:S01]  /*02b0*/  ISETP.LT.AND P0, PT, R22, UR6, !P2 ;  /* 0x0000000616007c0c */ /* 0x000fe2000d701270 */
[----:B------:R-:W-:Y:S01]  /*02c0*/  VIADD R17, R21, 0x500 ;  /* 0x0000050015117836 */ /* 0x000fe20000000000 */
[----:B------:R-:W-:Y:S01]  /*02d0*/  ISETP.GE.AND P1, PT, R43, UR10, PT ;  /* 0x0000000a2b007c0c */ /* 0x000fe2000bf26270 */
[----:B------:R-:W-:Y:S01]  /*02e0*/  VIADD R16, R21, 0x600 ;  /* 0x0000060015107836 */ /* 0x000fe20000000000 */
[----:B------:R-:W-:Y:S01]  /*02f0*/  ISETP.GE.AND P2, PT, R37, UR10, PT ;  /* 0x0000000a25007c0c */ /* 0x000fe2000bf46270 */
[----:B------:R-:W-:Y:S01]  /*0300*/  IMAD.U32 R10, RZ, RZ, UR7 ;  /* 0x00000007ff0a7e24 */ /* 0x000fe2000f8e00ff */
[----:B------:R-:W-:Y:S01]  /*0310*/  ISETP.GE.AND P3, PT, R24, UR10, PT ;  /* 0x0000000a18007c0c */ /* 0x000fe2000bf66270 */
[----:B------:R-:W-:Y:S01]  /*0320*/  VIADD R14, R21, 0x700 ;  /* 0x00000700150e7836 */ /* 0x000fe20000000000 */
[----:B------:R-:W-:Y:S01]  /*0330*/  ISETP.LT.AND P1, PT, R19, UR6, !P1 ;  /* 0x0000000613007c0c */ /* 0x000fe2000cf21270 */
[----:B------:R-:W-:Y:S01]  /*0340*/  IMAD.MOV.U32 R12, RZ, RZ, RZ ;  /* 0x000000ffff0c7224 */ /* 0x000fe200078e00ff */
[----:B------:R-:W-:Y:S01]  /*0350*/  ISETP.LT.AND P2, PT, R11, UR6, !P2 ;  /* 0x000000060b007c0c */ /* 0x000fe2000d741270 */
[----:B0-----:R-:W-:Y:S01]  /*0360*/  IMAD.WIDE R46, R25, 0x4, R28 ;  /* 0x00000004192e7825 */ /* 0x001fe200078e021c */
[----:B------:R-:W-:-:S02]  /*0370*/  ISETP.LT.AND P3, PT, R20, UR6, !P3 ;  /* 0x0000000614007c0c */ /* 0x000fc4000df61270 */
[----:B------:R-:W-:Y:S01]  /*0380*/  ISETP.LT.AND P0, PT, R3, 0x2, P0 ;  /* 0x000000020300780c */ /* 0x000fe20000701270 */
[----:B------:R-:W-:Y:S01]  /*0390*/  IMAD.U32 R23, RZ, RZ, UR7 ;  /* 0x00000007ff177e24 */ /* 0x000fe2000f8e00ff */
[----:B------:R-:W-:Y:S01]  /*03a0*/  ISETP.LT.AND P1, PT, R8, 0x2, P1 ;  /* 0x000000020800780c */ /* 0x000fe20000f21270 */
[----:B------:R-:W-:Y:S01]  /*03b0*/  VIADD R8, R17, UR5 ;  /* 0x0000000511087c36 */ /* 0x000fe20008000000 */
[C---:B------:R-:W-:Y:S01]  /*03c0*/  ISETP.LT.AND P2, PT, R3.reuse, 0x2, P2 ;  /* 0x000000020300780c */ /* 0x040fe20001741270 */
[----:B------:R-:W-:Y:S01]  /*03d0*/  IMAD.MOV.U32 R42, RZ, RZ, RZ ;  /* 0x000000ffff2a7224 */ /* 0x000fe200078e00ff */
[----:B------:R-:W-:Y:S01]  /*03e0*/  ISETP.LT.AND P3, PT, R3, 0x2, P3 ;  /* 0x000000020300780c */ /* 0x000fe20001f61270 */
[----:B------:R-:W-:Y:S01]  /*03f0*/  VIADD R3, R16, UR5 ;  /* 0x0000000510037c36 */ /* 0x000fe20008000000 */
[----:B------:R-:W-:Y:S01]  /*0400*/  P2R R18, PR, RZ, 0x1 ;  /* 0x00000001ff127803 */ /* 0x000fe20000000000 */
[----:B------:R-:W-:Y:S01]  /*0410*/  IMAD.MOV.U32 R40, RZ, RZ, RZ ;  /* 0x000000ffff287224 */ /* 0x000fe200078e00ff */
[----:B------:R-:W-:Y:S01]  /*0420*/  ISETP.GE.AND P4, PT, R8, UR10, PT ;  /* 0x0000000a08007c0c */ /* 0x000fe2000bf86270 */
[----:B------:R-:W-:Y:S01]  /*0430*/  IMAD.WIDE R44, R41, 0x4, R28 ;  /* 0x00000004292c7825 */ /* 0x000fe200078e021c */
[----:B------:R-:W-:-:S02]  /*0440*/  ISETP.GE.AND P5, PT, R3, UR10, PT ;  /* 0x0000000a03007c0c */ /* 0x000fc4000bfa6270 */
[----:B------:R-:W-:Y:S01]  /*0450*/  ISETP.NE.AND P0, PT, R48, RZ, PT ;  /* 0x000000ff3000720c */ /* 0x000fe20003f05270 */
[----:B------:R-:W-:Y:S01]  /*0460*/  IMAD.WIDE R38, R43, 0x4, R28 ;  /* 0x000000042b267825 */ /* 0x000fe200078e021c */
[----:B------:R-:W-:Y:S02]  /*0470*/  ISETP.LT.AND P4, PT, R17, UR6, !P4 ;  /* 0x0000000611007c0c */ /* 0x000fe4000e781270 */
[----:B------:R-:W-:Y:S02]  /*0480*/  ISETP.LT.AND P5, PT, R16, UR6, !P5 ;  /* 0x0000000610007c0c */ /* 0x000fe4000efa1270 */
[C---:B------:R-:W-:Y:S01]  /*0490*/  ISETP.LT.AND P4, PT, R10.reuse, 0x2, P4 ;  /* 0x000000020a00780c */ /* 0x040fe20002781270 */
[----:B------:R0:W2:Y:S01]  /*04a0*/  @P1 LDG.E.EL R40, desc[UR8][R38.64] ;  /* 0x0000000826281981 */ /* 0x0000a2000c2e1900 */
[----:B------:R-:W-:Y:S01]  /*04b0*/  ISETP.LT.AND P5, PT, R10, 0x2, P5 ;  /* 0x000000020a00780c */ /* 0x000fe20002fa1270 */
[----:B------:R-:W-:-:S04]  /*04c0*/  VIADD R10, R14, UR5 ;  /* 0x000000050e0a7c36 */ /* 0x000fc80008000000 */
[----:B------:R-:W3:Y:S01]  /*04d0*/  @P0 LDG.E.EL R12, desc[UR8][R46.64] ;  /* 0x000000082e0c0981 */ /* 0x000ee2000c2e1900 */
[----:B------:R-:W-:Y:S02]  /*04e0*/  ISETP.GE.AND P6, PT, R10, UR10, PT ;  /* 0x0000000a0a007c0c */ /* 0x000fe4000bfc6270 */
[----:B------:R-:W-:Y:S02]  /*04f0*/  ISETP.NE.AND P0, PT, R18, RZ, PT ;  /* 0x000000ff1200720c */ /* 0x000fe40003f05270 */
[----:B------:R-:W-:-:S04]  /*0500*/  ISETP.LT.AND P6, PT, R14, UR6, !P6 ;  /* 0x000000060e007c0c */ /* 0x000fc8000f7c1270 */
[----:B------:R-:W-:Y:S01]  /*0510*/  ISETP.LT.AND P6, PT, R23, 0x2, P6 ;  /* 0x000000021700780c */ /* 0x000fe200037c1270 */
[----:B------:R-:W-:Y:S01]  /*0520*/  IMAD.WIDE R30, R37, 0x4, R28 ;  /* 0x00000004251e7825 */ /* 0x000fe200078e021c */
[----:B------:R-:W-:-:S03]  /*0530*/  P2R R49, PR, RZ, 0x1 ;  /* 0x00000001ff317803 */ /* 0x000fc60000000000 */
[--C-:B------:R-:W-:Y:S02]  /*0540*/  IMAD.WIDE R32, R24, 0x4, R28.reuse ;  /* 0x0000000418207825 */ /* 0x100fe400078e021c */
[----:B------:R4:W5:Y:S01]  /*0550*/  @P0 LDG.E.EL R42, desc[UR8][R44.64] ;  /* 0x000000082c2a0981 */ /* 0x000962000c2e1900 */
[----:B------:R-:W-:Y:S01]  /*0560*/  ISETP.NE.AND P0, PT, R48, RZ, PT ;  /* 0x000000ff3000720c */ /* 0x000fe20003f05270 */
[----:B------:R-:W-:-:S04]  /*0570*/  IMAD.WIDE R34, R8, 0x4, R28 ;  /* 0x0000000408227825 */ /* 0x000fc800078e021c */
[----:B0-----:R-:W-:Y:S01]  /*0580*/  IMAD.WIDE R38, R3, 0x4, R28 ;  /* 0x0000000403267825 */ /* 0x001fe200078e021c */
[----:B----4-:R-:W-:-:S03]  /*0590*/  CS2R R44, SRZ ;  /* 0x00000000002c7805 */ /* 0x010fc6000001ff00 */
[----:B------:R-:W-:Y:S02]  /*05a0*/  IMAD.MOV.U32 R36, RZ, RZ, RZ ;  /* 0x000000ffff247224 */ /* 0x000fe400078e00ff */
[----:B------:R-:W-:Y:S01]  /*05b0*/  IMAD.WIDE R28, R10, 0x4, R28 ;  /* 0x000000040a1c7825 */ /* 0x000fe200078e021c */
[----:B------:R-:W-:Y:S02]  /*05c0*/  CS2R R50, SRZ ;  /* 0x0000000000327805 */ /* 0x000fe4000001ff00 */
[----:B------:R-:W-:Y:S01]  /*05d0*/  CS2R R46, SRZ ;  /* 0x00000000002e7805 */ /* 0x000fe2000001ff00 */
[----:B------:R-:W4:Y:S04]  /*05e0*/  @P5 LDG.E.EL R44, desc[UR8][R38.64] ;  /* 0x00000008262c5981 */ /* 0x000f28000c2e1900 */
[----:B------:R1:W4:Y:S04]  /*05f0*/  @P6 LDG.E.EL R45, desc[UR8][R28.64] ;  /* 0x000000081c2d6981 */ /* 0x000328000c2e1900 */
[----:B------:R0:W4:Y:S01]  /*0600*/  @P2 LDG.E.EL R36, desc[UR8][R30.64] ;  /* 0x000000081e242981 */ /* 0x000122000c2e1900 */
[----:B-1----:R-:W-:-:S04]  /*0610*/  IMAD.WIDE R28, R37, 0x4, R26 ;  /* 0x00000004251c7825 */ /* 0x002fc800078e021a */
[--C-:B0-----:R-:W-:Y:S01]  /*0620*/  IMAD.WIDE R30, R25, 0x4, R26.reuse ;  /* 0x00000004191e7825 */ /* 0x101fe200078e021a */
[----:B------:R0:W4:Y:S04]  /*0630*/  @P2 LDG.E.EL R50, desc[UR8][R28.64] ;  /* 0x000000081c322981 */ /* 0x000128000c2e1900 */
[----:B------:R-:W2:Y:S01]  /*0640*/  @P0 LDG.E.EL R47, desc[UR8][R30.64] ;  /* 0x000000081e2f0981 */ /* 0x000ea2000c2e1900 */
[----:B------:R-:W-:Y:S01]  /*0650*/  ISETP.NE.AND P0, PT, R49, RZ, PT ;  /* 0x000000ff3100720c */ /* 0x000fe20003f05270 */
[----:B------:R-:W-:Y:S01]  /*0660*/  IMAD.MOV.U32 R23, RZ, RZ, RZ ;  /* 0x000000ffff177224 */ /* 0x000fe200078e00ff */
[----:B0-----:R-:W0:Y:S05]  /*0670*/  LDC.64 R28, c[0x0][0x390] ;  /* 0x0000e400ff1c7b82 */ /* 0x001e2a0000000a00 */
[----:B------:R1:W4:Y:S01]  /*0680*/  @P3 LDG.E.EL R23, desc[UR8][R32.64] ;  /* 0x0000000820173981 */ /* 0x000322000c2e1900 */
[----:B------:R-:W-:Y:S01]  /*0690*/  IMAD.MOV.U32 R18, RZ, RZ, RZ ;  /* 0x000000ffff127224 */ /* 0x000fe200078e00ff */
[----:B------:R-:W-:Y:S01]  /*06a0*/  P2R R54, PR, RZ, 0x1 ;  /* 0x00000001ff367803 */ /* 0x000fe20000000000 */
[----:B------:R-:W-:-:S04]  /*06b0*/  IMAD.WIDE R38, R24, 0x4, R26 ;  /* 0x0000000418267825 */ /* 0x000fc800078e021a */
[----:B------:R1:W4:Y:S02]  /*06c0*/  @P4 LDG.E.EL R18, desc[UR8][R34.64] ;  /* 0x0000000822124981 */ /* 0x000324000c2e1900 */
[----:B-1----:R-:W-:-:S05]  /*06d0*/  IMAD.WIDE R32, R41, 0x4, R26 ;  /* 0x0000000429207825 */ /* 0x002fca00078e021a */
[----:B------:R1:W4:Y:S01]  /*06e0*/  @P0 LDG.E.EL R46, desc[UR8][R32.64] ;  /* 0x00000008202e0981 */ /* 0x000322000c2e1900 */
[----:B------:R-:W-:Y:S02]  /*06f0*/  ISETP.NE.AND P0, PT, R48, RZ, PT ;  /* 0x000000ff3000720c */ /* 0x000fe40003f05270 */
[----:B------:R-:W-:Y:S01]  /*0700*/  CS2R R48, SRZ ;  /* 0x0000000000307805 */ /* 0x000fe2000001ff00 */
[----:B------:R-:W-:-:S04]  /*0710*/  IMAD.WIDE R34, R43, 0x4, R26 ;  /* 0x000000042b227825 */ /* 0x000fc800078e021a */
[--C-:B------:R-:W-:Y:S01]  /*0720*/  IMAD.WIDE R30, R8, 0x4, R26.reuse ;  /* 0x00000004081e7825 */ /* 0x100fe200078e021a */
[----:B------:R1:W4:Y:S03]  /*0730*/  @P1 LDG.E.EL R51, desc[UR8][R34.64] ;  /* 0x0000000822331981 */ /* 0x000326000c2e1900 */
[----:B-1----:R-:W-:Y:S01]  /*0740*/  IMAD.WIDE R32, R3, 0x4, R26 ;  /* 0x0000000403207825 */ /* 0x002fe200078e021a */
[----:B------:R1:W4:Y:S01]  /*0750*/  @P3 LDG.E.EL R49, desc[UR8][R38.64] ;  /* 0x0000000826313981 */ /* 0x000322000c2e1900 */
[----:B------:R-:W-:-:S03]  /*0760*/  CS2R R52, SRZ ;  /* 0x0000000000347805 */ /* 0x000fc6000001ff00 */
[----:B------:R0:W5:Y:S01]  /*0770*/  @P4 LDG.E.EL R48, desc[UR8][R30.64] ;  /* 0x000000081e304981 */ /* 0x000162000c2e1900 */
[----:B------:R-:W-:-:S03]  /*0780*/  IMAD.WIDE R34, R10, 0x4, R26 ;  /* 0x000000040a227825 */ /* 0x000fc600078e021a */
[----:B------:R0:W4:Y:S01]  /*0790*/  @P5 LDG.E.EL R52, desc[UR8][R32.64] ;  /* 0x0000000820345981 */ /* 0x000122000c2e1900 */
[----:B-1----:R-:W-:Y:S01]  /*07a0*/  CS2R R38, SRZ ;  /* 0x0000000000267805 */ /* 0x002fe2000001ff00 */
[--C-:B0-----:R-:W-:Y:S02]  /*07b0*/  IMAD.WIDE R26, R25, 0x4, R28.reuse ;  /* 0x00000004191a7825 */ /* 0x101fe400078e021c */
[----:B------:R-:W4:Y:S04]  /*07c0*/  @P6 LDG.E.EL R53, desc[UR8][R34.64] ;  /* 0x0000000822356981 */ /* 0x000f28000c2e1900 */
[----:B------:R-:W5:Y:S01]  /*07d0*/  @P0 LDG.E.EL R38, desc[UR8][R26.64] ;  /* 0x000000081a260981 */ /* 0x000f62000c2e1900 */
[----:B------:R-:W-:-:S04]  /*07e0*/  IMAD.WIDE R30, R41, 0x4, R28 ;  /* 0x00000004291e7825 */ /* 0x000fc800078e021c */
[----:B------:R-:W-:Y:S01]  /*07f0*/  IMAD.MOV.U32 R32, RZ, RZ, RZ ;  /* 0x000000ffff207224 */ /* 0x000fe200078e00ff */
[----:B---3--:R-:W-:Y:S02]  /*0800*/  SEL R12, R12, RZ, P0 ;  /* 0x000000ff0c0c7207 */ /* 0x008fe40000000000 */
[----:B--2---:R-:W-:Y:S02]  /*0810*/  SEL R47, R47, RZ, P0 ;  /* 0x000000ff2f2f7207 */ /* 0x004fe40000000000 */
[----:B-----5:R-:W-:Y:S02]  /*0820*/  SEL R38, R38, RZ, P0 ;  /* 0x000000ff26267207 */ /* 0x020fe40000000000 */
[----:B------:R-:W-:-:S13]  /*0830*/  ISETP.NE.AND P0, PT, R54, RZ, PT ;  /* 0x000000ff3600720c */ /* 0x000fda0003f05270 */
[----:B------:R0:W2:Y:S02]  /*0840*/  @P0 LDG.E.EL R32, desc[UR8][R30.64] ;  /* 0x000000081e200981 */ /* 0x0000a4000c2e1900 */
[----:B0-----:R-:W-:-:S05]  /*0850*/  IMAD.WIDE R30, R37, 0x4, R28 ;  /* 0x00000004251e7825 */ /* 0x001fca00078e021c */
[----:B------:R0:W3:Y:S02]  /*0860*/  @P2 LDG.E.EL R39, desc[UR8][R30.64] ;  /* 0x000000081e272981 */ /* 0x0000e4000c2e1900 */
[----:B0-----:R-:W-:-:S04]  /*0870*/  IMAD.WIDE R30, R8, 0x4, R28 ;  /* 0x00000004081e7825 */ /* 0x001fc800078e021c */
[----:B------:R-:W-:Y:S02]  /*0880*/  IMAD.MOV.U32 R35, RZ, RZ, RZ ;  /* 0x000000ffff237224 */ /* 0x000fe400078e00ff */
[----:B------:R-:W-:-:S05]  /*0890*/  IMAD.WIDE R26, R43, 0x4, R28 ;  /* 0x000000042b1a7825 */ /* 0x000fca00078e021c */
[----:B------:R0:W5:Y:S01]  /*08a0*/  @P1 LDG.E.EL R35, desc[UR8][R26.64] ;  /* 0x000000081a231981 */ /* 0x000162000c2e1900 */
[----:B--2---:R-:W-:Y:S01]  /*08b0*/  SEL R34, R32, RZ, P0 ;  /* 0x000000ff20227207 */ /* 0x004fe20000000000 */
[----:B------:R-:W-:-:S06]  /*08c0*/  IMAD.MOV.U32 R32, RZ, RZ, RZ ;  /* 0x000000ffff207224 */ /* 0x000fcc00078e00ff */
[----:B------:R-:W2:Y:S01]  /*08d0*/  @P4 LDG.E.EL R32, desc[UR8][R30.64] ;  /* 0x000000081e204981 */ /* 0x000ea2000c2e1900 */
[----:B------:R-:W-:Y:S02]  /*08e0*/  IMAD.MOV.U32 R54, RZ, RZ, RZ ;  /* 0x000000ffff367224 */ /* 0x000fe400078e00ff */
[----:B0-----:R-:W-:-:S05]  /*08f0*/  IMAD.WIDE R26, R24, 0x4, R28 ;  /* 0x00000004181a7825 */ /* 0x001fca00078e021c */
[----:B------:R0:W3:Y:S01]  /*0900*/  @P3 LDG.E.EL R54, desc[UR8][R26.64] ;  /* 0x000000081a363981 */ /* 0x0000e2000c2e1900 */
[----:B------:R-:W-:Y:S02]  /*0910*/  SEL R55, R48, RZ, P4 ;  /* 0x000000ff30377207 */ /* 0x000fe40002000000 */
[----:B0-----:R-:W-:Y:S01]  /*0920*/  CS2R R26, SRZ ;  /* 0x00000000001a7805 */ /* 0x001fe2000001ff00 */
[----:B------:R-:W-:Y:S01]  /*0930*/  FMUL R31, R38, R38 ;  /* 0x00000026261f7220 */ /* 0x000fe20000400000 */
[----:B------:R-:W-:Y:S02]  /*0940*/  SEL R42, R42, RZ, P0 ;  /* 0x000000ff2a2a7207 */ /* 0x000fe40000000000 */
[----:B----4-:R-:W-:Y:S01]  /*0950*/  SEL R46, R46, RZ, P0 ;  /* 0x000000ff2e2e7207 */ /* 0x010fe20000000000 */
[----:B------:R-:W-:Y:S01]  /*0960*/  FMUL R38, R38, R31 ;  /* 0x0000001f26267220 */ /* 0x000fe20000400000 */
[----:B------:R-:W-:Y:S01]  /*0970*/  ISETP.GE.AND P0, PT, R25, UR10, PT ;  /* 0x0000000a19007c0c */ /* 0x000fe2000bf06270 */
[----:B------:R-:W-:-:S02]  /*0980*/  IMAD.MOV.U32 R25, RZ, RZ, 0x3e6353f8 ;  /* 0x3e6353f8ff197424 */ /* 0x000fc400078e00ff */
[----:B------:R-:W-:Y:S02]  /*0990*/  FMUL R38, R47, R38 ;  /* 0x000000262f267220 */ /* 0x000fe40000400000 */
[----:B------:R-:W-:Y:S01]  /*09a0*/  FFMA R31, R12, -R25, 1 ;  /* 0x3f8000000c1f7423 */ /* 0x000fe20000000819 */
[----:B-----5:R-:W-:-:S03]  /*09b0*/  SEL R35, R35, RZ, P1 ;  /* 0x000000ff23237207 */ /* 0x020fc60000800000 */
[----:B------:R-:W-:Y:S02]  /*09c0*/  FMUL R12, R31, R38 ;  /* 0x000000261f0c7220 */ /* 0x000fe40000400000 */
[----:B------:R-:W-:Y:S01]  /*09d0*/  FMUL R30, R35, R35 ;  /* 0x00000023231e7220 */ /* 0x000fe20000400000 */
[----:B------:R-:W-:Y:S02]  /*09e0*/  SEL R40, R40, RZ, P1 ;  /* 0x000000ff28287207 */ /* 0x000fe40000800000 */
[----:B------:R-:W-:Y:S02]  /*09f0*/  FSEL R12, R12, RZ, !P0 ;  /* 0x000000ff0c0c7208 */ /* 0x000fe40004000000 */
[----:B------:R-:W-:Y:S01]  /*0a00*/  ISETP.GE.AND P0, PT, R41, UR10, PT ;  /* 0x0000000a29007c0c */ /* 0x000fe2000bf06270 */
[----:B------:R-:W-:Y:S01]  /*0a10*/  FMUL R30, R35, R30 ;  /* 0x0000001e231e7220 */ /* 0x000fe20000400000 */
[----:B------:R-:W-:-:S05]  /*0a20*/  SEL R51, R51, RZ, P1 ;  /* 0x000000ff33337207 */ /* 0x000fca0000800000 */
[----:B------:R-:W-:Y:S01]  /*0a30*/  FMUL R30, R51, R30 ;  /* 0x0000001e331e7220 */ /* 0x000fe20000400000 */
[----:B--2---:R-:W-:Y:S01]  /*0a40*/  SEL R48, R32, RZ, P4 ;  /* 0x000000ff20307207 */ /* 0x004fe20002000000 */
[----:B------:R-:W-:-:S04]  /*0a50*/  IMAD.WIDE R32, R3, 0x4, R28 ;  /* 0x0000000403207825 */ /* 0x000fc800078e021c */
[----:B------:R-:W-:Y:S01]  /*0a60*/  IMAD.WIDE R28, R10, 0x4, R28 ;  /* 0x000000040a1c7825 */ /* 0x000fe200078e021c */
[----:B------:R-:W2:Y:S04]  /*0a70*/  @P5 LDG.E.EL R26, desc[UR8][R32.64] ;  /* 0x00000008201a5981 */ /* 0x000ea8000c2e1900 */
[----:B------:R0:W4:Y:S02]  /*0a80*/  @P6 LDG.E.EL R27, desc[UR8][R28.64] ;  /* 0x000000081c1b6981 */ /* 0x000124000c2e1900 */
[----:B0-----:R-:W-:-:S04]  /*0a90*/  FMUL R29, R34, R34 ;  /* 0x00000022221d7220 */ /* 0x001fc80000400000 */
[----:B------:R-:W-:Y:S01]  /*0aa0*/  FMUL R29, R34, R29 ;  /* 0x0000001d221d7220 */ /* 0x000fe20000400000 */
[----:B------:R-:W-:-:S03]  /*0ab0*/  FFMA R28, R42, -R25, 1 ;  /* 0x3f8000002a1c7423 */ /* 0x000fc60000000819 */
[----:B------:R-:W-:-:S04]  /*0ac0*/  FMUL R29, R46, R29 ;  /* 0x0000001d2e1d7220 */ /* 0x000fc80000400000 */
[----:B------:R-:W-:-:S05]  /*0ad0*/  FMUL R28, R28, R29 ;  /* 0x0000001d1c1c7220 */ /* 0x000fca0000400000 */
[----:B------:R-:W-:Y:S02]  /*0ae0*/  FSEL R28, R28, RZ, !P0 ;  /* 0x000000ff1c1c7208 */ /* 0x000fe40004000000 */
[----:B------:R-:W-:Y:S01]  /*0af0*/  ISETP.GE.AND P0, PT, R21, UR6, PT ;  /* 0x0000000615007c0c */ /* 0x000fe2000bf06270 */
[----:B------:R-:W-:Y:S01]  /*0b00*/  FFMA R21, R40, -R25, 1 ;  /* 0x3f80000028157423 */ /* 0x000fe20000000819 */
[----:B------:R-:W-:-:S03]  /*0b10*/  ISETP.GE.AND P1, PT, R43, UR10, PT ;  /* 0x0000000a2b007c0c */ /* 0x000fc6000bf26270 */
[----:B------:R-:W-:Y:S01]  /*0b20*/  FMUL R30, R21, R30 ;  /* 0x0000001e151e7220 */ /* 0x000fe20000400000 */
[----:B---3--:R-:W-:-:S04]  /*0b30*/  SEL R39, R39, RZ, P2 ;  /* 0x000000ff27277207 */ /* 0x008fc80001000000 */
[----:B------:R-:W-:Y:S02]  /*0b40*/  FSEL R30, R30, RZ, !P1 ;  /* 0x000000ff1e1e7208 */ /* 0x000fe40004800000 */
[----:B------:R-:W-:Y:S01]  /*0b50*/  ISETP.GE.AND P1, PT, R22, UR6, PT ;  /* 0x0000000616007c0c */ /* 0x000fe2000bf26270 */
[C---:B------:R-:W-:Y:S01]  /*0b60*/  FMUL R22, R39.reuse, R39 ;  /* 0x0000002727167220 */ /* 0x040fe20000400000 */
[----:B------:R-:W-:Y:S02]  /*0b70*/  SEL R36, R36, RZ, P2 ;  /* 0x000000ff24247207 */ /* 0x000fe40001000000 */
[----:B------:R-:W-:Y:S01]  /*0b80*/  SEL R50, R50, RZ, P2 ;  /* 0x000000ff32327207 */ /* 0x000fe20001000000 */
[----:B------:R-:W-:Y:S02]  /*0b90*/  FMUL R39, R39, R22 ;  /* 0x0000001627277220 */ /* 0x000fe40000400000 */
[----:B------:R-:W-:Y:S02]  /*0ba0*/  FFMA R36, R36, -R25, 1 ;  /* 0x3f80000024247423 */ /* 0x000fe40000000819 */
[----:B------:R-:W-:Y:S01]  /*0bb0*/  FMUL R39, R50, R39 ;  /* 0x0000002732277220 */ /* 0x000fe20000400000 */
[----:B------:R-:W-:-:S03]  /*0bc0*/  ISETP.GE.AND P2, PT, R37, UR10, PT ;  /* 0x0000000a25007c0c */ /* 0x000fc6000bf46270 */
[----:B------:R-:W-:Y:S01]  /*0bd0*/  FMUL R39, R36, R39 ;  /* 0x0000002724277220 */ /* 0x000fe20000400000 */
[----:B------:R-:W-:-:S04]  /*0be0*/  SEL R54, R54, RZ, P3 ;  /* 0x000000ff36367207 */ /* 0x000fc80001800000 */
        /* <DEDUP_REMOVED lines=9> */
[----:B------:R-:W-:-:S05]  /*0c80*/  FMUL R49, R22, R49 ;  /* 0x0000003116317220 */ /* 0x000fca0000400000 */
[----:B------:R-:W-:Y:S02]  /*0c90*/  FSEL R49, R49, RZ, !P3 ;  /* 0x000000ff31317208 */ /* 0x000fe40005800000 */
[----:B------:R-:W-:Y:S02]  /*0ca0*/  ISETP.GE.AND P3, PT, R11, UR6, PT ;  /* 0x000000060b007c0c */ /* 0x000fe4000bf66270 */
[----:B------:R-:W-:Y:S02]  /*0cb0*/  FSEL R28, R28, -RZ, !P1 ;  /* 0x800000ff1c1c7208 */ /* 0x000fe40004800000 */
[----:B------:R-:W-:Y:S02]  /*0cc0*/  FSEL R39, R39, -RZ, !P3 ;  /* 0x800000ff27277208 */ /* 0x000fe40005800000 */
[----:B------:R-:W-:Y:S02]  /*0cd0*/  PLOP3.LUT P3, PT, PT, PT, UP0, 0x40, 0x4 ;  /* 0x000000000004781c */ /* 0x000fe40003f6e808 */
[----:B------:R-:W-:-:S02]  /*0ce0*/  PLOP3.LUT P1, PT, PT, PT, UP0, 0x40, 0x4 ;  /* 0x000000000004781c */ /* 0x000fc40003f2e808 */
[----:B------:R-:W-:Y:S01]  /*0cf0*/  FSEL R12, R12, -RZ, !P0 ;  /* 0x800000ff0c0c7208 */ /* 0x000fe20004000000 */
[----:B------:R-:W-:Y:S01]  /*0d00*/  FMUL R11, R48, R48 ;  /* 0x00000030300b7220 */ /* 0x000fe20000400000 */
[----:B------:R-:W-:Y:S02]  /*0d10*/  FSEL R28, R28, -RZ, P3 ;  /* 0x800000ff1c1c7208 */ /* 0x000fe40001800000 */
[----:B------:R-:W-:Y:S02]  /*0d20*/  FSEL R19, R12, -RZ, P1 ;  /* 0x800000ff0c137208 */ /* 0x000fe40000800000 */
[----:B------:R-:W-:Y:S01]  /*0d30*/  ISETP.GE.AND P3, PT, R17, UR6, PT ;  /* 0x0000000611007c0c */ /* 0x000fe2000bf66270 */
[----:B------:R-:W-:Y:S01]  /*0d40*/  FMUL R48, R48, R11 ;  /* 0x0000000b30307220 */ /* 0x000fe20000400000 */
[----:B------:R-:W-:Y:S02]  /*0d50*/  SEL R18, R18, RZ, P4 ;  /* 0x000000ff12127207 */ /* 0x000fe40002000000 */
[----:B------:R-:W-:-:S02]  /*0d60*/  SEL R44, R44, RZ, P5 ;  /* 0x000000ff2c2c7207 */ /* 0x000fc40002800000 */
[----:B------:R-:W-:Y:S02]  /*0d70*/  SEL R52, R52, RZ, P5 ;  /* 0x000000ff34347207 */ /* 0x000fe40002800000 */
[----:B------:R-:W-:Y:S02]  /*0d80*/  SEL R45, R45, RZ, P6 ;  /* 0x000000ff2d2d7207 */ /* 0x000fe40003000000 */
[----:B------:R-:W-:Y:S01]  /*0d90*/  SEL R53, R53, RZ, P6 ;  /* 0x000000ff35357207 */ /* 0x000fe20003000000 */
[-C--:B------:R-:W-:Y:S01]  /*0da0*/  FFMA R21, R18, -R25.reuse, 1 ;  /* 0x3f80000012157423 */ /* 0x080fe20000000819 */
[----:B------:R-:W-:Y:S01]  /*0db0*/  FMUL R48, R55, R48 ;  /* 0x0000003037307220 */ /* 0x000fe20000400000 */
[-C--:B------:R-:W-:Y:S01]  /*0dc0*/  FFMA R44, R44, -R25.reuse, 1 ;  /* 0x3f8000002c2c7423 */ /* 0x080fe20000000819 */
[----:B------:R-:W-:Y:S01]  /*0dd0*/  FFMA R45, R45, -R25, 1 ;  /* 0x3f8000002d2d7423 */ /* 0x000fe20000000819 */
[----:B------:R-:W-:Y:S01]  /*0de0*/  FSEL R30, R30, -RZ, !P2 ;  /* 0x800000ff1e1e7208 */ /* 0x000fe20005000000 */
[----:B------:R-:W-:Y:S01]  /*0df0*/  FMUL R48, R21, R48 ;  /* 0x0000003015307220 */ /* 0x000fe20000400000 */
[----:B------:R-:W-:-:S02]  /*0e00*/  PLOP3.LUT P0, PT, PT, PT, UP0, 0x40, 0x4 ;  /* 0x000000000004781c */ /* 0x000fc40003f0e808 */
[----:B------:R-:W-:Y:S02]  /*0e10*/  PLOP3.LUT P1, PT, PT, PT, UP0, 0x40, 0x4 ;  /* 0x000000000004781c */ /* 0x000fe40003f2e808 */
[----:B------:R-:W-:Y:S01]  /*0e20*/  ISETP.GE.AND P4, PT, R8, UR10, PT ;  /* 0x0000000a08007c0c */ /* 0x000fe2000bf86270 */
[----:B------:R-:W-:Y:S01]  /*0e30*/  UIADD3 UR4, UPT, UPT, UR4, 0x800, URZ ;  /* 0x0000080004047890 */ /* 0x000fe2000fffe0ff */
[----:B------:R-:W-:Y:S02]  /*0e40*/  FSEL R30, R30, -RZ, P0 ;  /* 0x800000ff1e1e7208 */ /* 0x000fe40000000000 */
[----:B------:R-:W-:Y:S02]  /*0e50*/  ISETP.GE.AND P0, PT, R16, UR6, PT ;  /* 0x0000000610007c0c */ /* 0x000fe4000bf06270 */
[----:B------:R-:W-:Y:S02]  /*0e60*/  ISETP.GE.AND P2, PT, R20, UR6, PT ;  /* 0x0000000614007c0c */ /* 0x000fe4000bf46270 */
[----:B------:R-:W-:-:S02]  /*0e70*/  FSEL R16, R39, -RZ, P1 ;  /* 0x800000ff27107208 */ /* 0x000fc40000800000 */
[----:B------:R-:W-:Y:S02]  /*0e80*/  FSEL R48, R48, RZ, !P4 ;  /* 0x000000ff30307208 */ /* 0x000fe40006000000 */
[----:B------:R-:W-:Y:S01]  /*0e90*/  ISETP.GE.AND P1, PT, R14, UR6, PT ;  /* 0x000000060e007c0c */ /* 0x000fe2000bf26270 */
[----:B------:R-:W-:Y:S01]  /*0ea0*/  UISETP.GE.AND UP1, UPT, UR4, UR6, UPT ;  /* 0x000000060400728c */ /* 0x000fe2000bf26270 */
[----:B------:R-:W-:Y:S02]  /*0eb0*/  FSEL R49, R49, -RZ, !P2 ;  /* 0x800000ff31317208 */ /* 0x000fe40005000000 */
[----:B------:R-:W-:Y:S02]  /*0ec0*/  FSEL R48, R48, -RZ, !P3 ;  /* 0x800000ff30307208 */ /* 0x000fe40005800000 */
[----:B------:R-:W-:Y:S02]  /*0ed0*/  PLOP3.LUT P4, PT, PT, PT, UP0, 0x40, 0x4 ;  /* 0x000000000004781c */ /* 0x000fe40003f8e808 */
[----:B------:R-:W-:-:S02]  /*0ee0*/  PLOP3.LUT P2, PT, PT, PT, UP0, 0x40, 0x4 ;  /* 0x000000000004781c */ /* 0x000fc40003f4e808 */
[----:B------:R-:W-:Y:S01]  /*0ef0*/  PLOP3.LUT P3, PT, PT, PT, UP0, 0x40, 0x4 ;  /* 0x000000000004781c */ /* 0x000fe20003f6e808 */
[----:B------:R-:W-:Y:S01]  /*0f00*/  FADD R2, R19, R2 ;  /* 0x0000000213027221 */ /* 0x000fe20000000000 */
[----:B------:R-:W-:Y:S01]  /*0f10*/  FADD R9, R28, R9 ;  /* 0x000000091c097221 */ /* 0x000fe20000000000 */
[----:B------:R-:W-:Y:S01]  /*0f20*/  FADD R13, R30, R13 ;  /* 0x0000000d1e0d7221 */ /* 0x000fe20000000000 */
[----:B------:R-:W-:Y:S01]  /*0f30*/  FADD R15, R16, R15 ;  /* 0x0000000f100f7221 */ /* 0x000fe20000000000 */
[----:B--2---:R-:W-:Y:S02]  /*0f40*/  SEL R26, R26, RZ, P5 ;  /* 0x000000ff1a1a7207 */ /* 0x004fe40002800000 */
[----:B----4-:R-:W-:-:S03]  /*0f50*/  SEL R27, R27, RZ, P6 ;  /* 0x000000ff1b1b7207 */ /* 0x010fc60003000000 */
[C---:B------:R-:W-:Y:S02]  /*0f60*/  FMUL R17, R26.reuse, R26 ;  /* 0x0000001a1a117220 */ /* 0x040fe40000400000 */
[C---:B------:R-:W-:Y:S02]  /*0f70*/  FMUL R12, R27.reuse, R27 ;  /* 0x0000001b1b0c7220 */ /* 0x040fe40000400000 */
[----:B------:R-:W-:Y:S02]  /*0f80*/  FMUL R17, R26, R17 ;  /* 0x000000111a117220 */ /* 0x000fe40000400000 */
[----:B------:R-:W-:Y:S02]  /*0f90*/  FMUL R12, R27, R12 ;  /* 0x0000000c1b0c7220 */ /* 0x000fe40000400000 */
[----:B------:R-:W-:Y:S02]  /*0fa0*/  FMUL R17, R52, R17 ;  /* 0x0000001134117220 */ /* 0x000fe40000400000 */
[----:B------:R-:W-:-:S02]  /*0fb0*/  FMUL R12, R53, R12 ;  /* 0x0000000c350c7220 */ /* 0x000fc40000400000 */
[----:B------:R-:W-:Y:S01]  /*0fc0*/  FMUL R17, R44, R17 ;  /* 0x000000112c117220 */ /* 0x000fe20000400000 */
[----:B------:R-:W-:Y:S01]  /*0fd0*/  ISETP.GE.AND P5, PT, R3, UR10, PT ;  /* 0x0000000a03007c0c */ /* 0x000fe2000bfa6270 */
[----:B------:R-:W-:Y:S01]  /*0fe0*/  FMUL R12, R45, R12 ;  /* 0x0000000c2d0c7220 */ /* 0x000fe20000400000 */
[----:B------:R-:W-:Y:S02]  /*0ff0*/  ISETP.GE.AND P6, PT, R10, UR10, PT ;  /* 0x0000000a0a007c0c */ /* 0x000fe4000bfc6270 */
[----:B------:R-:W-:Y:S02]  /*1000*/  FSEL R17, R17, RZ, !P5 ;  /* 0x000000ff11117208 */ /* 0x000fe40006800000 */
[----:B------:R-:W-:Y:S02]  /*1010*/  FSEL R12, R12, RZ, !P6 ;  /* 0x000000ff0c0c7208 */ /* 0x000fe40007000000 */
[----:B------:R-:W-:Y:S02]  /*1020*/  PLOP3.LUT P5, PT, PT, PT, UP0, 0x40, 0x4 ;  /* 0x000000000004781c */ /* 0x000fe40003fae808 */
[----:B------:R-:W-:-:S02]  /*1030*/  FSEL R17, R17, -RZ, !P0 ;  /* 0x800000ff11117208 */ /* 0x000fc40004000000 */
[----:B------:R-:W-:Y:S02]  /*1040*/  FSEL R12, R12, -RZ, !P1 ;  /* 0x800000ff0c0c7208 */ /* 0x000fe40004800000 */
[----:B------:R-:W-:Y:S02]  /*1050*/  FSEL R10, R49, -RZ, P4 ;  /* 0x800000ff310a7208 */ /* 0x000fe40002000000 */
[----:B------:R-:W-:Y:S02]  /*1060*/  FSEL R11, R48, -RZ, P5 ;  /* 0x800000ff300b7208 */ /* 0x000fe40002800000 */
[----:B------:R-:W-:Y:S02]  /*1070*/  FSEL R8, R17, -RZ, P2 ;  /* 0x800000ff11087208 */ /* 0x000fe40001000000 */
[----:B------:R-:W-:Y:S01]  /*1080*/  FSEL R3, R12, -RZ, P3 ;  /* 0x800000ff0c037208 */ /* 0x000fe20001800000 */
[----:B------:R-:W-:Y:S01]  /*1090*/  FADD R7, R10, R7 ;  /* 0x000000070a077221 */ /* 0x000fe20000000000 */
[----:B------:R-:W-:Y:S01]  /*10a0*/  FADD R4, R11, R4 ;  /* 0x000000040b047221 */ /* 0x000fe20000000000 */
[----:B------:R-:W-:-:S02]  /*10b0*/  FADD R5, R8, R5 ;  /* 0x0000000508057221 */ /* 0x000fc40000000000 */
[----:B------:R-:W-:Y:S01]  /*10c0*/  FADD R6, R3, R6 ;  /* 0x0000000603067221 */ /* 0x000fe20000000000 */
[----:B------:R-:W-:Y:S06]  /*10d0*/  BRA.U !UP1, `(.L_x_1) ;  /* 0xfffffff109287547 */ /* 0x000fec000b83ffff */
[----:B------:R-:W-:-:S04]  /*10e0*/  FADD R2, R2, R9 ;  /* 0x0000000902027221 */ /* 0x000fc80000000000 */
[----:B------:R-:W-:-:S04]  /*10f0*/  FADD R2, R13, R2 ;  /* 0x000000020d027221 */ /* 0x000fc80000000000 */
[----:B------:R-:W-:-:S04]  /*1100*/  FADD R2, R15, R2 ;  /* 0x000000020f027221 */ /* 0x000fc80000000000 */
[----:B------:R-:W-:-:S04]  /*1110*/  FADD R7, R7, R2 ;  /* 0x0000000207077221 */ /* 0x000fc80000000000 */
[----:B------:R-:W-:-:S04]  /*1120*/  FADD R4, R4, R7 ;  /* 0x0000000704047221 */ /* 0x000fc80000000000 */
[----:B------:R-:W-:-:S04]  /*1130*/  FADD R5, R5, R4 ;  /* 0x0000000405057221 */ /* 0x000fc80000000000 */
[----:B------:R-:W-:-:S07]  /*1140*/  FADD R6, R6, R5 ;  /* 0x0000000506067221 */ /* 0x000fce0000000000 */
.L_x_0:
[----:B------:R-:W0:Y:S01]  /*1150*/  SHFL.BFLY PT, R3, R6, 0x10, 0x1f ;  /* 0x0e001f0006037f89 */ /* 0x000e2200000e0000 */
[----:B------:R-:W1:Y:S01]  /*1160*/  S2UR UR6, SR_CgaCtaId ;  /* 0x00000000000679c3 */ /* 0x000e620000008800 */
[----:B------:R-:W-:Y:S01]  /*1170*/  UMOV UR4, 0x400 ;  /* 0x0000040000047882 */ /* 0x000fe20000000000 */
[----:B------:R-:W2:Y:S01]  /*1180*/  S2R R8, SR_TID.X ;  /* 0x0000000000087919 */ /* 0x000ea20000002100 */
[----:B0-----:R-:W-:Y:S01]  /*1190*/  FADD R3, R3, R6 ;  /* 0x0000000603037221 */ /* 0x001fe20000000000 */
[----:B-1----:R-:W-:Y:S01]  /*11a0*/  ULEA UR6, UR6, UR4, 0x18 ;  /* 0x0000000406067291 */ /* 0x002fe2000f8ec0ff */
[----:B------:R-:W0:Y:S03]  /*11b0*/  LDCU.64 UR4, c[0x0][0x398] ;  /* 0x00007300ff0477ac */ /* 0x000e260008000a00 */
[----:B------:R-:W1:Y:S01]  /*11c0*/  SHFL.BFLY PT, R2, R3, 0x8, 0x1f ;  /* 0x0d001f0003027f89 */ /* 0x000e6200000e0000 */
[----:B--2---:R-:W-:-:S02]  /*11d0*/  LOP3.LUT P0, RZ, R8, 0x1f, RZ, 0xc0, !PT ;  /* 0x0000001f08ff7812 */ /* 0x004fc4000780c0ff */
[C---:B------:R-:W-:Y:S01]  /*11e0*/  ISETP.GE.AND P1, PT, R8.reuse, 0x8, PT ;  /* 0x000000080800780c */ /* 0x040fe20003f26270 */
[----:B0-----:R-:W-:Y:S01]  /*11f0*/  UIMAD.WIDE UR4, UR7, 0x4, UR4 ;  /* 0x00000004070478a5 */ /* 0x001fe2000f8e0204 */
[----:B-1----:R-:W-:Y:S01]  /*1200*/  FADD R2, R3, R2 ;  /* 0x0000000203027221 */ /* 0x002fe20000000000 */
[----:B------:R-:W-:-:S04]  /*1210*/  LEA R3, R8, UR6, 0x2 ;  /* 0x0000000608037c11 */ /* 0x000fc8000f8e10ff */
[----:B------:R-:W0:Y:S02]  /*1220*/  SHFL.BFLY PT, R5, R2, 0x4, 0x1f ;  /* 0x0c801f0002057f89 */ /* 0x000e2400000e0000 */
[----:B0-----:R-:W-:Y:S01]  /*1230*/  FADD R5, R2, R5 ;  /* 0x0000000502057221 */ /* 0x001fe20000000000 */
[----:B------:R-:W-:-:S04]  /*1240*/  SHF.R.U32.HI R2, RZ, 0x3, R8 ;  /* 0x00000003ff027819 */ /* 0x000fc80000011608 */
[----:B------:R-:W0:Y:S01]  /*1250*/  SHFL.BFLY PT, R4, R5, 0x2, 0x1f ;  /* 0x0c401f0005047f89 */ /* 0x000e2200000e0000 */
[----:B------:R-:W-:Y:S01]  /*1260*/  LOP3.LUT R2, R2, 0x1c, RZ, 0xc0, !PT ;  /* 0x0000001c02027812 */ /* 0x000fe200078ec0ff */
[----:B0-----:R-:W-:-:S05]  /*1270*/  FADD R4, R5, R4 ;  /* 0x0000000405047221 */ /* 0x001fca0000000000 */
[----:B------:R-:W0:Y:S02]  /*1280*/  SHFL.BFLY PT, R7, R4, 0x1, 0x1f ;  /* 0x0c201f0004077f89 */ /* 0x000e2400000e0000 */
[----:B0-----:R-:W-:-:S05]  /*1290*/  FADD R9, R4, R7 ;  /* 0x0000000704097221 */ /* 0x001fca0000000000 */
[----:B------:R-:W-:Y:S01]  /*12a0*/  @!P0 STS [R2+UR6], R9 ;  /* 0x0000000902008988 */ /* 0x000fe20008000806 */
[----:B------:R-:W-:Y:S01]  /*12b0*/  BAR.SYNC.DEFER_BLOCKING 0x0 ;  /* 0x0000000000007b1d */ /* 0x000fe20000010000 */
[----:B------:R-:W-:-:S04]  /*12c0*/  LOP3.LUT P0, RZ, R8, 0x7, RZ, 0xc0, !PT ;  /* 0x0000000708ff7812 */ /* 0x000fc8000780c0ff */
[----:B------:R-:W-:Y:S01]  /*12d0*/  ISETP.LT.AND P0, PT, R8, 0x8, !P0 ;  /* 0x000000080800780c */ /* 0x000fe20004701270 */
[----:B------:R-:W0:Y:S04]  /*12e0*/  @!P1 LDS R6, [R3] ;  /* 0x0000000003069984 */ /* 0x000e280000000800 */
[----:B0-----:R-:W0:Y:S02]  /*12f0*/  SHFL.BFLY PT, R5, R6, 0x4, 0x1f ;  /* 0x0c801f0006057f89 */ /* 0x001e2400000e0000 */
[----:B0-----:R-:W-:-:S05]  /*1300*/  FADD R5, R6, R5 ;  /* 0x0000000506057221 */ /* 0x001fca0000000000 */
[----:B------:R-:W0:Y:S02]  /*1310*/  SHFL.BFLY PT, R4, R5, 0x2, 0x1f ;  /* 0x0c401f0005047f89 */ /* 0x000e2400000e0000 */
[----:B0-----:R-:W-:-:S05]  /*1320*/  FADD R4, R5, R4 ;  /* 0x0000000405047221 */ /* 0x001fca0000000000 */
[----:B------:R-:W0:Y:S02]  /*1330*/  SHFL.BFLY PT, R7, R4, 0x1, 0x1f ;  /* 0x0c201f0004077f89 */ /* 0x000e2400000e0000 */
[----:B0-----:R-:W-:-:S05]  /*1340*/  FADD R8, R4, R7 ;  /* 0x0000000704087221 */ /* 0x001fca0000000000 */
[----:B------:R-:W-:Y:S01]  /*1350*/  @P0 STS [R3], R8 ;  /* 0x0000000803000388 */ /* 0x000fe20000000800 */
[----:B------:R-:W-:Y:S01]  /*1360*/  BAR.SYNC.DEFER_BLOCKING 0x0 ;  /* 0x0000000000007b1d */ /* 0x000fe20000010000 */
[----:B------:R-:W-:-:S04]  /*1370*/  PLOP3.LUT P0, PT, PT, PT, UP0, 0x40, 0x4 ;  /* 0x000000000004781c */ /* 0x000fc80003f0e808 */
[----:B------:R-:W-:Y:S01]  /*1380*/  ISETP.EQ.AND P0, PT, R0, RZ, P0 ;  /* 0x000000ff0000720c */ /* 0x000fe20000702270 */
[----:B------:R-:W0:Y:S02]  /*1390*/  LDS R2, [UR6] ;  /* 0x00000006ff027984 */ /* 0x000e240008000800 */
[----:B------:R-:W-:Y:S06]  /*13a0*/  BAR.SYNC.DEFER_BLOCKING 0x0 ;  /* 0x0000000000007b1d */ /* 0x000fec0000010000 */
[----:B0-----:R0:W-:Y:S02]  /*13b0*/  STS [UR6], R2 ;  /* 0x00000002ff007988 */ /* 0x0011e40008000806 */
[----:B------:R-:W-:Y:S06]  /*13c0*/  BAR.SYNC.DEFER_BLOCKING 0x0 ;  /* 0x0000000000007b1d */ /* 0x000fec0000010000 */
[----:B------:R-:W-:Y:S05]  /*13d0*/  @!P0 EXIT ;  /* 0x000000000000894d */ /* 0x000fea0003800000 */
[----:B------:R-:W1:Y:S01]  /*13e0*/  LDS R5, [UR6] ;  /* 0x00000006ff057984 */ /* 0x000e620008000800 */
[----:B0-----:R-:W-:Y:S02]  /*13f0*/  IMAD.U32 R2, RZ, RZ, UR4 ;  /* 0x00000004ff027e24 */ /* 0x001fe4000f8e00ff */
[----:B------:R-:W-:-:S05]  /*1400*/  IMAD.U32 R3, RZ, RZ, UR5 ;  /* 0x00000005ff037e24 */ /* 0x000fca000f8e00ff */
[----:B-1----:R-:W-:Y:S01]  /*1410*/  STG.E desc[UR8][R2.64], R5 ;  /* 0x0000000502007986 */ /* 0x002fe2000c101908 */
[----:B------:R-:W-:Y:S05]  /*1420*/  EXIT ;  /* 0x000000000000794d */ /* 0x000fea0003800000 */
.L_x_2:
[----:B------:R-:W-:-:S00]  /*1430*/  BRA `(.L_x_2) ;  /* 0xfffffffc00fc7947 */ /* 0x000fc0000383ffff */
[----:B------:R-:W-:-:S00]  /*1440*/  NOP ;  /* 0x0000000000007918 */ /* 0x000fc00000000000 */
        /* <DEDUP_REMOVED lines=11> */
.L_x_3:


//--------------------- .nv.shared.triton__0d1d2d3d456 --------------------------
	.section	.nv.shared.triton__0d1d2d3d456,"aw",@nobits
	.sectionflags	@""
	.align	16
	.zero		1024


//--------------------- .nv.shared.reserved.0     --------------------------
	.section	.nv.shared.reserved.0,"aw",@nobits
	.weak		__nv_reservedSMEM_offset_0_alias
	.size		__nv_reservedSMEM_offset_0_alias, 0, 64
	.other		__nv_reservedSMEM_offset_0_alias,@"STO_CUDA_RESERVED_SHARED STV_DEFAULT"
__nv_reservedSMEM_offset_0_alias:
	.zero		0
	.zero		64


//--------------------- .nv.constant0.triton__0d1d2d3d456 --------------------------
	.section	.nv.constant0.triton__0d1d2d3d456,"a",@progbits
	.sectionflags	@""
	.align	4
.nv.constant0.triton__0d1d2d3d456:
	.zero		940


//--------------------- SYMBOLS --------------------------

	.type		.nv.reservedSmem.offset0,@object
	.size		.nv.reservedSmem.offset0,0x4
	.type		.nv.reservedSmem.cap,@object
	.size		.nv.reservedSmem.cap,0x4
